def attn_fwd(
    Q,
    K,
    V,
    Out,
    Lse,
    sm_scale,
    stride_qz,
    stride_qh,
    stride_qm,
    stride_qk,
    stride_kz,
    stride_kh,
    stride_kn,
    stride_kk,
    stride_vz,
    stride_vh,
    stride_vn,
    stride_vk,
    stride_oz,
    stride_oh,
    stride_om,
    stride_ok,
    seqlen_q,
    seqlen_k,
    BLOCK_M: tl.constexpr,
    BLOCK_N: tl.constexpr,
    HEAD_DIM: tl.constexpr,
    CAUSAL: tl.constexpr,
):
    start_m = tl.program_id(0)
    off_hz = tl.program_id(1)
    q_off = off_hz * stride_qh
    k_off = off_hz * stride_kh
    v_off = off_hz * stride_vh
    offs_m = start_m * BLOCK_M + tl.arange(0, BLOCK_M)
    offs_d = tl.arange(0, HEAD_DIM)
    offs_n = tl.arange(0, BLOCK_N)
    q_ptrs = Q + q_off + offs_m[:, None] * stride_qm + offs_d[None, :] * stride_qk
    k_ptrs = K + k_off + offs_d[:, None] * stride_kk + offs_n[None, :] * stride_kn
    v_ptrs = V + v_off + offs_n[:, None] * stride_vn + offs_d[None, :] * stride_vk
    m_i = tl.full([BLOCK_M], float("-inf"), dtype=tl.float32)
    l_i = tl.zeros([BLOCK_M], dtype=tl.float32) + 1.0
    acc = tl.zeros([BLOCK_M, HEAD_DIM], dtype=tl.float32)
    q = tl.load(q_ptrs)
    acc, l_i, m_i = _attn_fwd_inner(
        acc,
        l_i,
        m_i,
        q,
        k_ptrs,
        v_ptrs,
        sm_scale,
        stride_kn,
        stride_vn,
        start_m,
        seqlen_k,
        BLOCK_M,
        BLOCK_N,
        HEAD_DIM,
        CAUSAL,
    )
    acc = acc / l_i[:, None]
    lse = m_i + tl.math.log2(l_i) / 1.4426950408889634
    o_ptrs = (
        Out
        + off_hz * stride_oh
        + offs_m[:, None] * stride_om
        + offs_d[None, :] * stride_ok
    )
    tl.store(o_ptrs, acc.to(Out.dtype.element_ty))
    tl.store(Lse + off_hz * seqlen_q + offs_m, lse)

# config = {"BLOCK_M": 64, "BLOCK_N": 32, "HEAD_DIM": 256, "arch": "sm_100", "causal": false, "dtype": "fp16", "num_stages": 2, "num_warps": 4}
# arch = sm_100


// ===== COMPILED SASS (sm_100a) =====

	.target	sm_100a

	.elftype	@"ET_EXEC"


//--------------------- .note.nv.tkinfo           --------------------------
	.section	.note.nv.tkinfo,"",@"SHT_NOTE"
	.sectionflags	@"SHF_NOTE_NV_TKINFO"
	.tkinfo
        /*0018*/ 	.word	0x00000081
        /*0030*/ 	.string	""
        /*0030*/ 	.string	"ptxas-blackwell"
        /*0030*/ 	.string	"Cuda compilation tools, release 12.9, V12.9.86"
        /*0030*/ 	.string	"Build cuda_12.9.r12.9/compiler.36037853_0"
        /*0030*/ 	.string	"-v  -suppress-debug-info  -lineinfo  -arch sm_100a "



//--------------------- .note.nv.cuver            --------------------------
	.section	.note.nv.cuver,"",@"SHT_NOTE"
	.sectionflags	@"SHF_NOTE_NV_CUVER"
        /*0018*/ 	.short	0x0001
        /*001a*/ 	.short	0x0064
        /*001c*/ 	.short	0x0001
        /*001e*/ 	.short	0x0000
        /*0020*/ 	.short	0x0001
        /*0022*/ 	.short	0x0000


//--------------------- .nv.info                  --------------------------
	.section	.nv.info,"",@"SHT_CUDA_INFO"
	.align	4


	//----- nvinfo : EIATTR_REGCOUNT
	.align		4
        /*0000*/ 	.byte	0x04, 0x2f
        /*0002*/ 	.short	(.L_5 - .L_4)
	.align		4
.L_4:
        /*0004*/ 	.word	index@(attn_fwd)
        /*0008*/ 	.word	0x000000ff


	//----- nvinfo : EIATTR_FRAME_SIZE
	.align		4
.L_5:
        /*000c*/ 	.byte	0x04, 0x11
        /*000e*/ 	.short	(.L_7 - .L_6)
	.align		4
.L_6:
        /*0010*/ 	.word	index@($__internal_2_$__cuda_sm10x_tcgen05_guardrail_trap_unallocated_columns_being_dealloced)
        /*0014*/ 	.word	0x00000258


	//----- nvinfo : EIATTR_FRAME_SIZE
	.align		4
.L_7:
        /*0018*/ 	.byte	0x04, 0x11
        /*001a*/ 	.short	(.L_9 - .L_8)
	.align		4
.L_8:
        /*001c*/ 	.word	index@($__internal_1_$__cuda_sm10x_tcgen05_guardrail_trap_phase_invalid_during_alloc)
        /*0020*/ 	.word	0x00000258


	//----- nvinfo : EIATTR_FRAME_SIZE
	.align		4
.L_9:
        /*0024*/ 	.byte	0x04, 0x11
        /*0026*/ 	.short	(.L_11 - .L_10)
	.align		4
.L_10:
        /*0028*/ 	.word	index@($__internal_0_$__cuda_sm10x_tcgen05_guardrail_trap_col_being_dealloced_not_returned_by_alloc)
        /*002c*/ 	.word	0x00000258


	//----- nvinfo : EIATTR_FRAME_SIZE
	.align		4
.L_11:
        /*0030*/ 	.byte	0x04, 0x11
        /*0032*/ 	.short	(.L_13 - .L_12)
	.align		4
.L_12:
        /*0034*/ 	.word	index@(attn_fwd)
        /*0038*/ 	.word	0x00000258


	//----- nvinfo : EIATTR_MIN_STACK_SIZE
	.align		4
.L_13:
        /*003c*/ 	.byte	0x04, 0x12
        /*003e*/ 	.short	(.L_15 - .L_14)
	.align		4
.L_14:
        /*0040*/ 	.word	index@(attn_fwd)
        /*0044*/ 	.word	0x00000258
.L_15:


//--------------------- .nv.info.attn_fwd         --------------------------
	.section	.nv.info.attn_fwd,"",@"SHT_CUDA_INFO"
	.sectionflags	@""
	.align	4


	//----- nvinfo : EIATTR_CUDA_API_VERSION
	.align		4
        /*0000*/ 	.byte	0x04, 0x37
        /*0002*/ 	.short	(.L_17 - .L_16)
.L_16:
        /*0004*/ 	.word	0x00000081


	//----- nvinfo : EIATTR_KPARAM_INFO
	.align		4
.L_17:
        /*0008*/ 	.byte	0x04, 0x17
        /*000a*/ 	.short	(.L_19 - .L_18)
.L_18:
        /*000c*/ 	.word	0x00000000
        /*0010*/ 	.short	0x0019
        /*0012*/ 	.short	0x0080
        /*0014*/ 	.byte	0x00, 0xf4, 0x21, 0x00


	//----- nvinfo : EIATTR_KPARAM_INFO
	.align		4
.L_19:
        /*0018*/ 	.byte	0x04, 0x17
        /*001a*/ 	.short	(.L_21 - .L_20)
.L_20:
        /*001c*/ 	.word	0x00000000
        /*0020*/ 	.short	0x0018
        /*0022*/ 	.short	0x0078
        /*0024*/ 	.byte	0x00, 0xf4, 0x21, 0x00


	//----- nvinfo : EIATTR_KPARAM_INFO
	.align		4
.L_21:
        /*0028*/ 	.byte	0x04, 0x17
        /*002a*/ 	.short	(.L_23 - .L_22)
.L_22:
        /*002c*/ 	.word	0x00000000
        /*0030*/ 	.short	0x0017
        /*0032*/ 	.short	0x0070
        /*0034*/ 	.byte	0x00, 0xf0, 0x11, 0x00


	//----- nvinfo : EIATTR_KPARAM_INFO
	.align		4
.L_23:
        /*0038*/ 	.byte	0x04, 0x17
        /*003a*/ 	.short	(.L_25 - .L_24)
.L_24:
        /*003c*/ 	.word	0x00000000
        /*0040*/ 	.short	0x0016
        /*0042*/ 	.short	0x006c
        /*0044*/ 	.byte	0x00, 0xf0, 0x11, 0x00


	//----- nvinfo : EIATTR_KPARAM_INFO
	.align		4
.L_25:
        /*0048*/ 	.byte	0x04, 0x17
        /*004a*/ 	.short	(.L_27 - .L_26)
.L_26:
        /*004c*/ 	.word	0x00000000
        /*0050*/ 	.short	0x0015
        /*0052*/ 	.short	0x0068
        /*0054*/ 	.byte	0x00, 0xf0, 0x11, 0x00


	//----- nvinfo : EIATTR_KPARAM_INFO
	.align		4
.L_27:
        /*0058*/ 	.byte	0x04, 0x17
        /*005a*/ 	.short	(.L_29 - .L_28)
.L_28:
        /*005c*/ 	.word	0x00000000
        /*0060*/ 	.short	0x0014
        /*0062*/ 	.short	0x0064
        /*0064*/ 	.byte	0x00, 0xf0, 0x11, 0x00


	//----- nvinfo : EIATTR_KPARAM_INFO
	.align		4
.L_29:
        /*0068*/ 	.byte	0x04, 0x17
        /*006a*/ 	.short	(.L_31 - .L_30)
.L_30:
        /*006c*/ 	.word	0x00000000
        /*0070*/ 	.short	0x0013
        /*0072*/ 	.short	0x0060
        /*0074*/ 	.byte	0x00, 0xf0, 0x11, 0x00


	//----- nvinfo : EIATTR_KPARAM_INFO
	.align		4
.L_31:
        /*0078*/ 	.byte	0x04, 0x17
        /*007a*/ 	.short	(.L_33 - .L_32)
.L_32:
        /*007c*/ 	.word	0x00000000
        /*0080*/ 	.short	0x0012
        /*0082*/ 	.short	0x005c
        /*0084*/ 	.byte	0x00, 0xf0, 0x11, 0x00


	//----- nvinfo : EIATTR_KPARAM_INFO
	.align		4
.L_33:
        /*0088*/ 	.byte	0x04, 0x17
        /*008a*/ 	.short	(.L_35 - .L_34)
.L_34:
        /*008c*/ 	.word	0x00000000
        /*0090*/ 	.short	0x0011
        /*0092*/ 	.short	0x0058
        /*0094*/ 	.byte	0x00, 0xf0, 0x11, 0x00


	//----- nvinfo : EIATTR_KPARAM_INFO
	.align		4
.L_35:
        /*0098*/ 	.byte	0x04, 0x17
        /*009a*/ 	.short	(.L_37 - .L_36)
.L_36:
        /*009c*/ 	.word	0x00000000
        /*00a0*/ 	.short	0x0010
        /*00a2*/ 	.short	0x0054
        /*00a4*/ 	.byte	0x00, 0xf0, 0x11, 0x00


	//----- nvinfo : EIATTR_KPARAM_INFO
	.align		4
.L_37:
        /*00a8*/ 	.byte	0x04, 0x17
        /*00aa*/ 	.short	(.L_39 - .L_38)
.L_38:
        /*00ac*/ 	.word	0x00000000
        /*00b0*/ 	.short	0x000f
        /*00b2*/ 	.short	0x0050
        /*00b4*/ 	.byte	0x00, 0xf0, 0x11, 0x00


	//----- nvinfo : EIATTR_KPARAM_INFO
	.align		4
.L_39:
        /*00b8*/ 	.byte	0x04, 0x17
        /*00ba*/ 	.short	(.L_41 - .L_40)
.L_40:
        /*00bc*/ 	.word	0x00000000
        /*00c0*/ 	.short	0x000e
        /*00c2*/ 	.short	0x004c
        /*00c4*/ 	.byte	0x00, 0xf0, 0x11, 0x00


	//----- nvinfo : EIATTR_KPARAM_INFO
	.align		4
.L_41:
        /*00c8*/ 	.byte	0x04, 0x17
        /*00ca*/ 	.short	(.L_43 - .L_42)
.L_42:
        /*00cc*/ 	.word	0x00000000
        /*00d0*/ 	.short	0x000d
        /*00d2*/ 	.short	0x0048
        /*00d4*/ 	.byte	0x00, 0xf0, 0x11, 0x00


	//----- nvinfo : EIATTR_KPARAM_INFO
	.align		4
.L_43:
        /*00d8*/ 	.byte	0x04, 0x17
        /*00da*/ 	.short	(.L_45 - .L_44)
.L_44:
        /*00dc*/ 	.word	0x00000000
        /*00e0*/ 	.short	0x000c
        /*00e2*/ 	.short	0x0044
        /*00e4*/ 	.byte	0x00, 0xf0, 0x11, 0x00


	//----- nvinfo : EIATTR_KPARAM_INFO
	.align		4
.L_45:
        /*00e8*/ 	.byte	0x04, 0x17
        /*00ea*/ 	.short	(.L_47 - .L_46)
.L_46:
        /*00ec*/ 	.word	0x00000000
        /*00f0*/ 	.short	0x000b
        /*00f2*/ 	.short	0x0040
        /*00f4*/ 	.byte	0x00, 0xf0, 0x11, 0x00


	//----- nvinfo : EIATTR_KPARAM_INFO
	.align		4
.L_47:
        /*00f8*/ 	.byte	0x04, 0x17
        /*00fa*/ 	.short	(.L_49 - .L_48)
.L_48:
        /*00fc*/ 	.word	0x00000000
        /*0100*/ 	.short	0x000a
        /*0102*/ 	.short	0x003c
        /*0104*/ 	.byte	0x00, 0xf0, 0x11, 0x00


	//----- nvinfo : EIATTR_KPARAM_INFO
	.align		4
.L_49:
        /*0108*/ 	.byte	0x04, 0x17
        /*010a*/ 	.short	(.L_51 - .L_50)
.L_50:
        /*010c*/ 	.word	0x00000000
        /*0110*/ 	.short	0x0009
        /*0112*/ 	.short	0x0038
        /*0114*/ 	.byte	0x00, 0xf0, 0x11, 0x00


	//----- nvinfo : EIATTR_KPARAM_INFO
	.align		4
.L_51:
        /*0118*/ 	.byte	0x04, 0x17
        /*011a*/ 	.short	(.L_53 - .L_52)
.L_52:
        /*011c*/ 	.word	0x00000000
        /*0120*/ 	.short	0x0008
        /*0122*/ 	.short	0x0034
        /*0124*/ 	.byte	0x00, 0xf0, 0x11, 0x00


	//----- nvinfo : EIATTR_KPARAM_INFO
	.align		4
.L_53:
        /*0128*/ 	.byte	0x04, 0x17
        /*012a*/ 	.short	(.L_55 - .L_54)
.L_54:
        /*012c*/ 	.word	0x00000000
        /*0130*/ 	.short	0x0007
        /*0132*/ 	.short	0x0030
        /*0134*/ 	.byte	0x00, 0xf0, 0x11, 0x00


	//----- nvinfo : EIATTR_KPARAM_INFO
	.align		4
.L_55:
        /*0138*/ 	.byte	0x04, 0x17
        /*013a*/ 	.short	(.L_57 - .L_56)
.L_56:
        /*013c*/ 	.word	0x00000000
        /*0140*/ 	.short	0x0006
        /*0142*/ 	.short	0x002c
        /*0144*/ 	.byte	0x00, 0xf0, 0x11, 0x00


	//----- nvinfo : EIATTR_KPARAM_INFO
	.align		4
.L_57:
        /*0148*/ 	.byte	0x04, 0x17
        /*014a*/ 	.short	(.L_59 - .L_58)
.L_58:
        /*014c*/ 	.word	0x00000000
        /*0150*/ 	.short	0x0005
        /*0152*/ 	.short	0x0028
        /*0154*/ 	.byte	0x00, 0xf0, 0x11, 0x00


	//----- nvinfo : EIATTR_KPARAM_INFO
	.align		4
.L_59:
        /*0158*/ 	.byte	0x04, 0x17
        /*015a*/ 	.short	(.L_61 - .L_60)
.L_60:
        /*015c*/ 	.word	0x00000000
        /*0160*/ 	.short	0x0004
        /*0162*/ 	.short	0x0020
        /*0164*/ 	.byte	0x00, 0xf4, 0x21, 0x00


	//----- nvinfo : EIATTR_KPARAM_INFO
	.align		4
.L_61:
        /*0168*/ 	.byte	0x04, 0x17
        /*016a*/ 	.short	(.L_63 - .L_62)
.L_62:
        /*016c*/ 	.word	0x00000000
        /*0170*/ 	.short	0x0003
        /*0172*/ 	.short	0x0018
        /*0174*/ 	.byte	0x00, 0xf4, 0x21, 0x00


	//----- nvinfo : EIATTR_KPARAM_INFO
	.align		4
.L_63:
        /*0178*/ 	.byte	0x04, 0x17
        /*017a*/ 	.short	(.L_65 - .L_64)
.L_64:
        /*017c*/ 	.word	0x00000000
        /*0180*/ 	.short	0x0002
        /*0182*/ 	.short	0x0010
        /*0184*/ 	.byte	0x00, 0xf4, 0x21, 0x00


	//----- nvinfo : EIATTR_KPARAM_INFO
	.align		4
.L_65:
        /*0188*/ 	.byte	0x04, 0x17
        /*018a*/ 	.short	(.L_67 - .L_66)
.L_66:
        /*018c*/ 	.word	0x00000000
        /*0190*/ 	.short	0x0001
        /*0192*/ 	.short	0x0008
        /*0194*/ 	.byte	0x00, 0xf4, 0x21, 0x00


	//----- nvinfo : EIATTR_KPARAM_INFO
	.align		4
.L_67:
        /*0198*/ 	.byte	0x04, 0x17
        /*019a*/ 	.short	(.L_69 - .L_68)
.L_68:
        /*019c*/ 	.word	0x00000000
        /*01a0*/ 	.short	0x0000
        /*01a2*/ 	.short	0x0000
        /*01a4*/ 	.byte	0x00, 0xf4, 0x21, 0x00


	//----- nvinfo : EIATTR_AT_ENTRY_FRAGMENTS
	.align		4
.L_69:
        /*01a8*/ 	.byte	0x04, 0x4f
        /*01aa*/ 	.short	(.L_71 - .L_70)


	//   ....[0]....
.L_70:
        /*01ac*/ 	.word	0x00000004


	//----- nvinfo : EIATTR_RESERVED_SMEM_USED
	.align		4
.L_71:
        /*01b0*/ 	.byte	0x01, 0x41
	.zero		2


	//----- nvinfo : EIATTR_SPARSE_MMA_MASK
	.align		4
        /*01b4*/ 	.byte	0x03, 0x50
        /*01b6*/ 	.short	0x0000


	//----- nvinfo : EIATTR_TCGEN05_1CTA_USED
	.align		4
        /*01b8*/ 	.byte	0x01, 0x51
	.zero		2


	//----- nvinfo : EIATTR_MAXREG_COUNT
	.align		4
        /*01bc*/ 	.byte	0x03, 0x1b
        /*01be*/ 	.short	0x00ff


	//----- nvinfo : EIATTR_NUM_BARRIERS
	.align		4
        /*01c0*/ 	.byte	0x02, 0x4c
        /*01c2*/ 	.byte	0x01
	.zero		1


	//----- nvinfo : EIATTR_ANNOTATIONS
	.align		4
        /*01c4*/ 	.byte	0x04, 0x55
        /*01c6*/ 	.short	(.L_73 - .L_72)


	//   ....[0]....
.L_72:
        /*01c8*/ 	.word	0x00000001
        /*01cc*/ 	.byte	0xf0, 0x32, 0x00, 0x00, 0x01, 0x00, 0x00, 0x00, 0x20, 0x33, 0x00, 0x00, 0x01, 0x00, 0x00, 0x00
        /* <DEDUP_REMOVED lines=81> */
        /*06ec*/ 	.byte	0xf0, 0xa1, 0x00, 0x00


	//----- nvinfo : EIATTR_INT_WARP_WIDE_INSTR_OFFSETS
	.align		4
.L_73:
        /*06f0*/ 	.byte	0x04, 0x31
        /*06f2*/ 	.short	(.L_75 - .L_74)


	//   ....[0]....
.L_74:
        /*06f4*/ 	.word	0x000026b0


	//   ....[1]....
        /*06f8*/ 	.word	0x000026c0


	//   ....[2]....
        /*06fc*/ 	.word	0x00004050


	//   ....[3]....
        /*0700*/ 	.word	0x00004b10


	//   ....[4]....
        /*0704*/ 	.word	0x00009550


	//   ....[5]....
        /*0708*/ 	.word	0x000104e0


	//   ....[6]....
        /*070c*/ 	.word	0x00010530


	//----- nvinfo : EIATTR_COOP_GROUP_MASK_REGIDS
	.align		4
.L_75:
        /*0710*/ 	.byte	0x04, 0x29
        /*0712*/ 	.short	(.L_77 - .L_76)


	//   ....[0]....
.L_76:
        /*0714*/ 	.word	0xffffffff


	//   ....[1]....
        /*0718*/ 	.word	0xffffffff


	//   ....[2]....
        /*071c*/ 	.word	0xffffffff


	//   ....[3]....
        /*0720*/ 	.word	0xffffffff


	//   ....[4]....
        /*0724*/ 	.word	0xffffffff


	//   ....[5]....
        /*0728*/ 	.word	0xffffffff


	//   ....[6]....
        /*072c*/ 	.word	0xffffffff


	//   ....[7]....
        /*0730*/ 	.word	0xffffffff


	//----- nvinfo : EIATTR_COOP_GROUP_INSTR_OFFSETS
	.align		4
.L_77:
        /*0734*/ 	.byte	0x04, 0x28
        /*0736*/ 	.short	(.L_79 - .L_78)


	//   ....[0]....
.L_78:
        /*0738*/ 	.word	0x00000060


	//   ....[1]....
        /*073c*/ 	.word	0x00000320


	//   ....[2]....
        /*0740*/ 	.word	0x00006b20


	//   ....[3]....
        /*0744*/ 	.word	0x00006f50


	//   ....[4]....
        /*0748*/ 	.word	0x00009ce0


	//   ....[5]....
        /*074c*/ 	.word	0x0000a0f0


	//   ....[6]....
        /*0750*/ 	.word	0x00010370


	//   ....[7]....
        /*0754*/ 	.word	0x000105e0


	//----- nvinfo : EIATTR_VRC_CTA_INIT_COUNT
	.align		4
.L_79:
        /*0758*/ 	.byte	0x02, 0x4a
        /*075a*/ 	.byte	0x80
	.zero		1


	//----- nvinfo : EIATTR_MBARRIER_INSTR_OFFSETS
	.align		4
        /*075c*/ 	.byte	0x04, 0x39
        /*075e*/ 	.short	(.L_81 - .L_80)


	//   ....[0]....
.L_80:
        /*0760*/ 	.word	0x00003370
        /*0764*/ 	.word	0x000000ff
        /*0768*/ 	.word	0x00000000
        /*076c*/ 	.short	0x0100
        /*076e*/ 	.byte	0x45
	.zero		1


	//   ....[1]....
        /*0770*/ 	.word	0x000040b0
        /*0774*/ 	.word	0x000000ff
        /*0778*/ 	.word	0x00014008
        /*077c*/ 	.short	0x0100
        /*077e*/ 	.byte	0x42
	.zero		1


	//   ....[2]....
        /*0780*/ 	.word	0x000059c0
        /*0784*/ 	.word	0x000000ff
        /*0788*/ 	.word	0x0000c000
        /*078c*/ 	.short	0x0100
        /*078e*/ 	.byte	0x42
	.zero		1


	//   ....[3]....
        /*0790*/ 	.word	0x00006450
        /*0794*/ 	.word	0x000000ff
        /*0798*/ 	.word	0x0000c000
        /*079c*/ 	.short	0x010a
        /*079e*/ 	.byte	0x42
	.zero		1


	//   ....[4]....
        /*07a0*/ 	.word	0x000065a0
        /*07a4*/ 	.word	0x000000ff
        /*07a8*/ 	.word	0x0000c000
        /*07ac*/ 	.short	0x0108
        /*07ae*/ 	.byte	0x42
	.zero		1


	//   ....[5]....
        /*07b0*/ 	.word	0x00009730
        /*07b4*/ 	.word	0x000000ff
        /*07b8*/ 	.word	0x00014010
        /*07bc*/ 	.short	0x0100
        /*07be*/ 	.byte	0x42
	.zero		1


	//   ....[6]....
        /*07c0*/ 	.word	0x00009aa0
        /*07c4*/ 	.word	0x000000ff
        /*07c8*/ 	.word	0x00014010
        /*07cc*/ 	.short	0x010a
        /*07ce*/ 	.byte	0x42
	.zero		1


	//   ....[7]....
        /*07d0*/ 	.word	0x00009b30
        /*07d4*/ 	.word	0x000000ff
        /*07d8*/ 	.word	0x00014010
        /*07dc*/ 	.short	0x0108
        /*07de*/ 	.byte	0x42
	.zero		1


	//   ....[8]....
        /*07e0*/ 	.word	0x00009ba0
        /*07e4*/ 	.word	0x000000ff
        /*07e8*/ 	.word	0x00000000
        /*07ec*/ 	.short	0x010a
        /*07ee*/ 	.byte	0x45
	.zero		1


	//   ....[9]....
        /*07f0*/ 	.word	0x0000bbc0
        /*07f4*/ 	.word	0x000000ff
        /*07f8*/ 	.word	0x00000000
        /*07fc*/ 	.short	0x010a
        /*07fe*/ 	.byte	0x45
	.zero		1


	//   ....[10]....
        /*0800*/ 	.word	0x0000bcb0
        /*0804*/ 	.word	0x000000ff
        /*0808*/ 	.word	0x00014000
        /*080c*/ 	.short	0x0108
        /*080e*/ 	.byte	0x42
	.zero		1


	//   ....[11]....
        /*0810*/ 	.word	0x0000bdf0
        /*0814*/ 	.word	0x000000ff
        /*0818*/ 	.word	0x00014008
        /*081c*/ 	.short	0x0108
        /*081e*/ 	.byte	0x42
	.zero		1


	//   ....[12]....
        /*0820*/ 	.word	0x00010600
        /*0824*/ 	.word	0x000000ff
        /*0828*/ 	.word	0x0000c000
        /*082c*/ 	.short	0x010a
        /*082e*/ 	.byte	0x42
	.zero		1


	//   ....[13]....
        /*0830*/ 	.word	0x00010630
        /*0834*/ 	.word	0x000000ff
        /*0838*/ 	.word	0x00014010
        /*083c*/ 	.short	0x010a
        /*083e*/ 	.byte	0x42
	.zero		1


	//   ....[14]....
        /*0840*/ 	.word	0x00010660
        /*0844*/ 	.word	0x000000ff
        /*0848*/ 	.word	0x00000000
        /*084c*/ 	.short	0x010a
        /*084e*/ 	.byte	0x45
	.zero		1


	//   ....[15]....
        /*0850*/ 	.word	0x00010690
        /*0854*/ 	.word	0x000000ff
        /*0858*/ 	.word	0x00000000
        /*085c*/ 	.short	0x010a
        /*085e*/ 	.byte	0x45
	.zero		1


	//----- nvinfo : EIATTR_NUM_MBARRIERS
	.align		4
.L_81:
        /*0860*/ 	.byte	0x03, 0x38
        /*0862*/ 	.short	0xffff


	//----- nvinfo : EIATTR_EXIT_INSTR_OFFSETS
	.align		4
        /*0864*/ 	.byte	0x04, 0x1c
        /*0866*/ 	.short	(.L_83 - .L_82)


	//   ....[0]....
.L_82:
        /*0868*/ 	.word	0x000105f0


	//----- nvinfo : EIATTR_REQNTID
	.align		4
.L_83:
        /*086c*/ 	.byte	0x04, 0x10
        /*086e*/ 	.short	(.L_85 - .L_84)
.L_84:
        /*0870*/ 	.word	0x00000080
        /*0874*/ 	.word	0x00000001
        /*0878*/ 	.word	0x00000001


	//----- nvinfo : EIATTR_CRS_STACK_SIZE
	.align		4
.L_85:
        /*087c*/ 	.byte	0x04, 0x1e
        /*087e*/ 	.short	(.L_87 - .L_86)
.L_86:
        /*0880*/ 	.word	0x00000000


	//----- nvinfo : EIATTR_CBANK_PARAM_SIZE
	.align		4
.L_87:
        /*0884*/ 	.byte	0x03, 0x19
        /*0886*/ 	.short	0x0088


	//----- nvinfo : EIATTR_PARAM_CBANK
	.align		4
        /*0888*/ 	.byte	0x04, 0x0a
        /*088a*/ 	.short	(.L_89 - .L_88)
	.align		4
.L_88:
        /*088c*/ 	.word	index@(.nv.constant0.attn_fwd)
        /*0890*/ 	.short	0x0380
        /*0892*/ 	.short	0x0088


	//----- nvinfo : EIATTR_SW_WAR
	.align		4
.L_89:
        /*0894*/ 	.byte	0x04, 0x36
        /*0896*/ 	.short	(.L_91 - .L_90)
.L_90:
        /*0898*/ 	.word	0x00000008
.L_91:


//--------------------- .nv.compat                --------------------------
	.section	.nv.compat,"",@"SHT_CUDA_COMPAT_INFO"
	.align	4
        /*0000*/ 	.byte	0x02, 0x02, 0x02, 0x00, 0x02, 0x05, 0x05, 0x00, 0x02, 0x03, 0x00, 0x00, 0x02, 0x06, 0x01, 0x00


//--------------------- .nv.callgraph             --------------------------
	.section	.nv.callgraph,"",@"SHT_CUDA_CALLGRAPH"
	.align	4
	.sectionentsize	8
	.align		4
        /*0000*/ 	.word	0x00000000
	.align		4
        /*0004*/ 	.word	0xffffffff
	.align		4
        /*0008*/ 	.word	0x00000000
	.align		4
        /*000c*/ 	.word	0xfffffffe
	.align		4
        /*0010*/ 	.word	0x00000000
	.align		4
        /*0014*/ 	.word	0xfffffffd
	.align		4
        /*0018*/ 	.word	0x00000000
	.align		4
        /*001c*/ 	.word	0xfffffffc


//--------------------- .nv.constant4             --------------------------
	.section	.nv.constant4,"a",@progbits
	.align	8
	.align		8
.nv.constant4:
        /*0000*/ 	.dword	_$_str


//--------------------- .text.attn_fwd            --------------------------
	.section	.text.attn_fwd,"ax",@progbits
	.align	128
        .global         attn_fwd
        .type           attn_fwd,@function
        .size           attn_fwd,(.L_x_28 - attn_fwd)
        .other          attn_fwd,@"STO_CUDA_ENTRY STV_DEFAULT"
attn_fwd:
.text.attn_fwd:
[----:B------:R-:W0:Y:S01]  /*0000*/  LDC R1, c[0x0][0x37c] ;  /* 0x0000df00ff017b82 */ /* 0x000e220000000800 */
[----:B------:R-:W1:Y:S01]  /*0010*/  S2R R0, SR_TID.X ;  /* 0x0000000000007919 */ /* 0x000e620000002100 */
[----:B0-----:R-:W-:Y:S01]  /*0020*/  VIADD R1, R1, 0xfffffda8 ;  /* 0xfffffda801017836 */ /* 0x001fe20000000000 */
[----:B-1----:R-:W-:-:S13]  /*0030*/  ISETP.GE.U32.AND P0, PT, R0, 0x20, PT ;  /* 0x000000200000780c */ /* 0x002fda0003f06070 */
[----:B------:R-:W-:Y:S05]  /*0040*/  @P0 BRA `(.L_x_0) ;  /* 0x0000000000b80947 */ /* 0x000fea0003800000 */
[----:B------:R-:W0:Y:S01]  /*0050*/  S2UR UR6, SR_CgaCtaId ;  /* 0x00000000000679c3 */ /* 0x000e220000008800 */
[----:B------:R-:W-:Y:S01]  /*0060*/  NOP ;  /* 0x0000000000007918 */ /* 0x000fe20000000000 */
[----:B------:R-:W-:Y:S02]  /*0070*/  UMOV UR4, 0x40 ;  /* 0x0000004000047882 */ /* 0x000fe40000000000 */
[----:B0-----:R-:W-:-:S09]  /*0080*/  ULEA UR4, UR6, UR4, 0x18 ;  /* 0x0000000406047291 */ /* 0x001fd2000f8ec0ff */
[----:B------:R-:W0:Y:S01]  /*0090*/  LDS.U8 R0, [UR4] ;  /* 0x00000004ff007984 */ /* 0x000e220008000000 */
[----:B------:R-:W-:Y:S02]  /*00a0*/  UMOV UR4, 0x400 ;  /* 0x0000040000047882 */ /* 0x000fe40000000000 */
[----:B------:R-:W-:Y:S01]  /*00b0*/  ULEA UR4, UR6, UR4, 0x18 ;  /* 0x0000000406047291 */ /* 0x000fe2000f8ec0ff */
[----:B0-----:R-:W-:-:S13]  /*00c0*/  ISETP.NE.AND P1, PT, R0, RZ, PT ;  /* 0x000000ff0000720c */ /* 0x001fda0003f25270 */
[----:B------:R-:W-:Y:S05]  /*00d0*/  @P1 BRA `(.L_x_1) ;  /* 0x00000000007c1947 */ /* 0x000fea0003800000 */
[----:B------:R-:W-:-:S13]  /*00e0*/  ELECT P1, URZ, PT ;  /* 0x0000000000ff782f */ /* 0x000fda0003820000 */
[----:B------:R-:W-:Y:S05]  /*00f0*/  @!P1 BRA `(.L_x_2) ;  /* 0x0000000000849947 */ /* 0x000fea0003800000 */
[----:B------:R-:W-:Y:S01]  /*0100*/  UMOV UR5, 0x10 ;  /* 0x0000001000057882 */ /* 0x000fe20000000000 */
[----:B------:R-:W-:Y:S01]  /*0110*/  IMAD.MOV.U32 R4, RZ, RZ, 0x1 ;  /* 0x00000001ff047424 */ /* 0x000fe200078e00ff */
[----:B------:R-:W-:-:S03]  /*0120*/  MOV R5, 0xffff ;  /* 0x0000ffff00057802 */ /* 0x000fc60000000f00 */
[----:B------:R-:W-:Y:S04]  /*0130*/  DEPBAR.LE SB0, 0x36 ;  /* 0x00008d800000791a */ /* 0x000fe80000000000 */
[----:B------:R-:W0:Y:S02]  /*0140*/  UTCATOMSWS.FIND_AND_SET.ALIGN UP0, UR5, UR5 ;  /* 0x00000005000575e3 */ /* 0x000e240008000800 */
[----:B0-----:R-:W-:-:S04]  /*0150*/  PLOP3.LUT P1, PT, PT, PT, UP0, 0x80, 0x8 ;  /* 0x000000000008781c */ /* 0x001fc80003f2f008 */
[----:B------:R-:W-:-:S04]  /*0160*/  SEL R0, RZ, 0xffffffff, !P1 ;  /* 0xffffffffff007807 */ /* 0x000fc80004800000 */
[----:B------:R-:W-:Y:S01]  /*0170*/  ISETP.NE.AND P1, PT, R0, RZ, PT ;  /* 0x000000ff0000720c */ /* 0x000fe20003f25270 */
[----:B------:R-:W-:-:S12]  /*0180*/  IMAD.U32 R0, RZ, RZ, UR5 ;  /* 0x00000005ff007e24 */ /* 0x000fd8000f8e00ff */
[----:B------:R-:W-:Y:S05]  /*0190*/  @P1 BRA `(.L_x_3) ;  /* 0x0000000000241947 */ /* 0x000fea0003800000 */
.L_x_4:
[----:B------:R-:W-:Y:S05]  /*01a0*/  NANOSLEEP 0x64 ;  /* 0x000000640000795d */ /* 0x000fea0003800000 */
[----:B------:R-:W-:-:S05]  /*01b0*/  UMOV UR5, 0x10 ;  /* 0x0000001000057882 */ /* 0x000fca0000000000 */
[----:B------:R-:W-:Y:S04]  /*01c0*/  DEPBAR.LE SB0, 0x36 ;  /* 0x00008d800000791a */ /* 0x000fe80000000000 */
[----:B------:R-:W0:Y:S02]  /*01d0*/  UTCATOMSWS.FIND_AND_SET.ALIGN UP0, UR5, UR5 ;  /* 0x00000005000575e3 */ /* 0x000e240008000800 */
[----:B0-----:R-:W-:-:S04]  /*01e0*/  PLOP3.LUT P1, PT, PT, PT, UP0, 0x80, 0x8 ;  /* 0x000000000008781c */ /* 0x001fc80003f2f008 */
[----:B------:R-:W-:-:S04]  /*01f0*/  SEL R0, RZ, 0xffffffff, !P1 ;  /* 0xffffffffff007807 */ /* 0x000fc80004800000 */
[----:B------:R-:W-:Y:S01]  /*0200*/  ISETP.NE.AND P1, PT, R0, RZ, PT ;  /* 0x000000ff0000720c */ /* 0x000fe20003f25270 */
[----:B------:R-:W-:-:S12]  /*0210*/  IMAD.U32 R0, RZ, RZ, UR5 ;  /* 0x00000005ff007e24 */ /* 0x000fd8000f8e00ff */
[----:B------:R-:W-:Y:S05]  /*0220*/  @!P1 BRA `(.L_x_4) ;  /* 0xfffffffc00dc9947 */ /* 0x000fea000383ffff */
.L_x_3:
[----:B------:R-:W-:Y:S01]  /*0230*/  IADD3 R3, PT, PT, R0, 0x10, RZ ;  /* 0x0000001000037810 */ /* 0x000fe20007ffe0ff */
[----:B------:R-:W-:Y:S01]  /*0240*/  UMOV UR5, 0x50 ;  /* 0x0000005000057882 */ /* 0x000fe20000000000 */
[----:B------:R-:W-:Y:S01]  /*0250*/  SHF.L.U32 R2, R5, R0, RZ ;  /* 0x0000000005027219 */ /* 0x000fe200000006ff */
[----:B------:R-:W-:Y:S01]  /*0260*/  ULEA UR5, UR6, UR5, 0x18 ;  /* 0x0000000506057291 */ /* 0x000fe2000f8ec0ff */
[----:B------:R-:W-:Y:S01]  /*0270*/  SHF.L.U32 R3, R4, R3, RZ ;  /* 0x0000000304037219 */ /* 0x000fe200000006ff */
[----:B------:R-:W-:-:S03]  /*0280*/  IMAD.SHL.U32 R0, R0, 0x20, RZ ;  /* 0x0000002000007824 */ /* 0x000fc600078e00ff */
[----:B------:R-:W-:-:S05]  /*0290*/  LOP3.LUT R2, R3, R2, RZ, 0xfc, !PT ;  /* 0x0000000203027212 */ /* 0x000fca00078efcff */
[----:B------:R0:W-:Y:S04]  /*02a0*/  ATOMS.OR RZ, [UR5], R2 ;  /* 0x00000002ffff798c */ /* 0x0001e8000b000005 */
[----:B------:R0:W-:Y:S01]  /*02b0*/  STS [UR4], R0 ;  /* 0x00000000ff007988 */ /* 0x0001e20008000804 */
[----:B------:R-:W-:Y:S05]  /*02c0*/  BRA `(.L_x_2) ;  /* 0x0000000000107947 */ /* 0x000fea0003800000 */
.L_x_1:
[----:B------:R-:W-:Y:S01]  /*02d0*/  IMAD.MOV.U32 R0, RZ, RZ, -0x1 ;  /* 0xffffffffff007424 */ /* 0x000fe200078e00ff */
[----:B------:R-:W-:-:S04]  /*02e0*/  MOV R2, 0x310 ;  /* 0x0000031000027802 */ /* 0x000fc80000000f00 */
[----:B------:R0:W-:Y:S03]  /*02f0*/  STS [UR4], R0 ;  /* 0x00000000ff007988 */ /* 0x0001e60008000804 */
[----:B0-----:R-:W-:Y:S05]  /*0300*/  CALL.REL.NOINC `($__internal_1_$__cuda_sm10x_tcgen05_guardrail_trap_phase_invalid_during_alloc) ;  /* 0x0000010000f87944 */ /* 0x001fea0003c00000 */
.L_x_2:
[----:B------:R-:W-:Y:S05]  /*0310*/  WARPSYNC.ALL ;  /* 0x0000000000007948 */ /* 0x000fea0003800000 */
[----:B------:R-:W-:Y:S01]  /*0320*/  NOP ;  /* 0x0000000000007918 */ /* 0x000fe20000000000 */
.L_x_0:
[----:B------:R-:W1:Y:S01]  /*0330*/  S2R R142, SR_TID.X ;  /* 0x00000000008e7919 */ /* 0x000e620000002100 */
[----:B------:R-:W2:Y:S01]  /*0340*/  S2UR UR73, SR_CTAID.Y ;  /* 0x00000000004979c3 */ /* 0x000ea20000002600 */
[----:B------:R-:W2:Y:S01]  /*0350*/  LDCU.64 UR6, c[0x0][0x3b0] ;  /* 0x00007600ff0677ac */ /* 0x000ea20008000a00 */
[----:B------:R-:W3:Y:S01]  /*0360*/  S2R R3, SR_CTAID.X ;  /* 0x0000000000037919 */ /* 0x000ee20000002500 */
[----:B------:R-:W-:Y:S01]  /*0370*/  UMOV UR66, 0x400 ;  /* 0x0000040000427882 */ /* 0x000fe20000000000 */
[----:B------:R-:W4:Y:S04]  /*0380*/  LDCU.64 UR4, c[0x0][0x358] ;  /* 0x00006b00ff0477ac */ /* 0x000f280008000a00 */
[----:B------:R-:W0:Y:S08]  /*0390*/  LDC.64 R8, c[0x0][0x380] ;  /* 0x0000e000ff087b82 */ /* 0x000e300000000a00 */
[----:B------:R-:W4:Y:S08]  /*03a0*/  LDC R7, c[0x0][0x3b8] ;  /* 0x0000ee00ff077b82 */ /* 0x000f300000000800 */
[----:B------:R-:W0:Y:S01]  /*03b0*/  S2UR UR8, SR_CgaCtaId ;  /* 0x00000000000879c3 */ /* 0x000e220000008800 */
[----:B--2---:R-:W-:-:S04]  /*03c0*/  UIMAD UR6, UR73, UR6, URZ ;  /* 0x00000006490672a4 */ /* 0x004fc8000f8e02ff */
[----:B------:R-:W-:Y:S01]  /*03d0*/  USHF.L.U32 UR9, UR6, 0x1, URZ ;  /* 0x0000000106097899 */ /* 0x000fe200080006ff */
[----:B-1----:R-:W-:Y:S02]  /*03e0*/  LOP3.LUT R252, R142, 0x3f, RZ, 0xc0, !PT ;  /* 0x0000003f8efc7812 */ /* 0x002fe400078ec0ff */
[----:B------:R-:W-:Y:S02]  /*03f0*/  SHF.R.U32.HI R4, RZ, 0x6, R142 ;  /* 0x00000006ff047819 */ /* 0x000fe4000001168e */
[----:B---3--:R-:W-:Y:S02]  /*0400*/  LEA R252, R3, R252, 0x6 ;  /* 0x000000fc03fc7211 */ /* 0x008fe400078e30ff */
[----:B------:R-:W-:-:S03]  /*0410*/  SGXT.U32 R4, R4, 0x1 ;  /* 0x000000010404781a */ /* 0x000fc60000000000 */
[----:B0-----:R-:W-:Y:S01]  /*0420*/  IMAD R0, R252, UR7, RZ ;  /* 0x00000007fc007c24 */ /* 0x001fe2000f8e02ff */
[----:B------:R-:W-:-:S03]  /*0430*/  UIMAD.WIDE UR6, UR6, 0x2, URZ ;  /* 0x00000002060678a5 */ /* 0x000fc6000f8e02ff */
[C---:B------:R-:W-:Y:S02]  /*0440*/  IMAD.SHL.U32 R3, R0.reuse, 0x2, RZ ;  /* 0x0000000200037824 */ /* 0x040fe400078e00ff */
[----:B------:R-:W-:Y:S01]  /*0450*/  IMAD.HI R0, R0, 0x2, RZ ;  /* 0x0000000200007827 */ /* 0x000fe200078e02ff */
[----:B------:R-:W-:Y:S01]  /*0460*/  ULEA UR66, UR8, UR66, 0x18 ;  /* 0x0000004208427291 */ /* 0x000fe2000f8ec0ff */
[----:B------:R-:W-:Y:S01]  /*0470*/  BAR.SYNC.DEFER_BLOCKING 0x0 ;  /* 0x0000000000007b1d */ /* 0x000fe20000010000 */
[----:B------:R-:W-:Y:S01]  /*0480*/  IADD3 R2, P1, P2, R3, UR9, R8 ;  /* 0x0000000903027c10 */ /* 0x000fe2000fa3e008 */
[----:B----4-:R-:W-:-:S03]  /*0490*/  IMAD R3, R4, R7, RZ ;  /* 0x0000000704037224 */ /* 0x010fc600078e02ff */
[----:B------:R-:W-:Y:S01]  /*04a0*/  IADD3.X R0, PT, PT, R0, UR7, R9, P1, P2 ;  /* 0x0000000700007c10 */ /* 0x000fe20008fe4409 */
[----:B------:R-:W-:Y:S01]  /*04b0*/  IMAD R5, R7, 0x2, R3 ;  /* 0x0000000207057824 */ /* 0x000fe200078e0203 */
[----:B------:R-:W-:-:S04]  /*04c0*/  LEA R8, P1, R3, R2, 0x1 ;  /* 0x0000000203087211 */ /* 0x000fc800078208ff */
[----:B------:R-:W-:Y:S02]  /*04d0*/  LEA R13, R7, R5, 0x1 ;  /* 0x00000005070d7211 */ /* 0x000fe400078e08ff */
[----:B------:R-:W-:Y:S02]  /*04e0*/  LEA.HI.X.SX32 R9, R3, R0, 0x1, P1 ;  /* 0x0000000003097211 */ /* 0x000fe400008f0eff */
[-C--:B------:R-:W-:Y:S01]  /*04f0*/  LEA R12, P1, R13, R2.reuse, 0x1 ;  /* 0x000000020d0c7211 */ /* 0x080fe200078208ff */
[----:B------:R-:W-:Y:S01]  /*0500*/  IMAD R15, R7, 0x2, R13 ;  /* 0x00000002070f7824 */ /* 0x000fe200078e020d */
[----:B------:R-:W-:-:S03]  /*0510*/  LEA R10, P2, R5, R2, 0x1 ;  /* 0x00000002050a7211 */ /* 0x000fc600078408ff */
[----:B------:R-:W-:Y:S01]  /*0520*/  IMAD R17, R7, 0x2, R15 ;  /* 0x0000000207117824 */ /* 0x000fe200078e020f */
[----:B------:R-:W0:Y:S01]  /*0530*/  LDS R110, [UR66] ;  /* 0x00000042ff6e7984 */ /* 0x000e220008000800 */
[-C--:B------:R-:W-:Y:S02]  /*0540*/  LEA.HI.X.SX32 R13, R13, R0.reuse, 0x1, P1 ;  /* 0x000000000d0d7211 */ /* 0x080fe400008f0eff */
[----:B------:R-:W-:Y:S01]  /*0550*/  LEA.HI.X.SX32 R11, R5, R0, 0x1, P2 ;  /* 0x00000000050b7211 */ /* 0x000fe200010f0eff */
[----:B------:R-:W-:Y:S01]  /*0560*/  BAR.SYNC.DEFER_BLOCKING 0x0 ;  /* 0x0000000000007b1d */ /* 0x000fe20000010000 */
[----:B------:R-:W-:Y:S02]  /*0570*/  LEA R19, R7, R17, 0x1 ;  /* 0x0000001107137211 */ /* 0x000fe400078e08ff */
[----:B------:R-:W-:-:S03]  /*0580*/  LEA R14, P1, R15, R2, 0x1 ;  /* 0x000000020f0e7211 */ /* 0x000fc600078208ff */
[----:B------:R-:W-:Y:S01]  /*0590*/  IMAD R21, R7, 0x2, R19 ;  /* 0x0000000207157824 */ /* 0x000fe200078e0213 */
[----:B------:R-:W-:-:S03]  /*05a0*/  LEA.HI.X.SX32 R15, R15, R0, 0x1, P1 ;  /* 0x000000000f0f7211 */ /* 0x000fc600008f0eff */
[----:B------:R-:W-:Y:S01]  /*05b0*/  IMAD R23, R7, 0x2, R21 ;  /* 0x0000000207177824 */ /* 0x000fe200078e0215 */
[----:B------:R-:W-:-:S04]  /*05c0*/  LEA R16, P1, R17, R2, 0x1 ;  /* 0x0000000211107211 */ /* 0x000fc800078208ff */
[----:B------:R-:W-:Y:S02]  /*05d0*/  LEA R25, R7, R23, 0x1 ;  /* 0x0000001707197211 */ /* 0x000fe400078e08ff */
[----:B------:R-:W-:Y:S02]  /*05e0*/  LEA.HI.X.SX32 R17, R17, R0, 0x1, P1 ;  /* 0x0000000011117211 */ /* 0x000fe400008f0eff */
[C---:B------:R-:W-:Y:S01]  /*05f0*/  LEA R18, P1, R19.reuse, R2, 0x1 ;  /* 0x0000000213127211 */ /* 0x040fe200078208ff */
[----:B------:R1:W5:Y:S03]  /*0600*/  LDG.E.U16 R4, desc[UR4][R12.64] ;  /* 0x000000040c047981 */ /* 0x000366000c1e1500 */
[----:B------:R-:W-:Y:S02]  /*0610*/  LEA.HI.X.SX32 R19, R19, R0, 0x1, P1 ;  /* 0x0000000013137211 */ /* 0x000fe400008f0eff */
[----:B------:R-:W-:Y:S01]  /*0620*/  LEA R20, P1, R21, R2, 0x1 ;  /* 0x0000000215147211 */ /* 0x000fe200078208ff */
[----:B------:R2:W5:Y:S04]  /*0630*/  LDG.E.U16 R6, desc[UR4][R14.64] ;  /* 0x000000040e067981 */ /* 0x000568000c1e1500 */
[----:B------:R-:W5:Y:S01]  /*0640*/  LDG.E.U16 R3, desc[UR4][R8.64] ;  /* 0x0000000408037981 */ /* 0x000f62000c1e1500 */
[----:B-1----:R-:W-:Y:S01]  /*0650*/  IMAD R13, R7, 0x2, R25 ;  /* 0x00000002070d7824 */ /* 0x002fe200078e0219 */
[----:B------:R-:W-:-:S02]  /*0660*/  LEA.HI.X.SX32 R21, R21, R0, 0x1, P1 ;  /* 0x0000000015157211 */ /* 0x000fc400008f0eff */
[----:B------:R-:W5:Y:S01]  /*0670*/  LDG.E.U16 R5, desc[UR4][R10.64] ;  /* 0x000000040a057981 */ /* 0x000f62000c1e1500 */
[----:B--2---:R-:W-:Y:S01]  /*0680*/  IMAD R15, R7, 0x2, R13 ;  /* 0x00000002070f7824 */ /* 0x004fe200078e020d */
[-C--:B------:R-:W-:Y:S02]  /*0690*/  LEA R22, P2, R23, R2.reuse, 0x1 ;  /* 0x0000000217167211 */ /* 0x080fe400078408ff */
[----:B------:R-:W-:Y:S01]  /*06a0*/  LEA R24, P1, R25, R2, 0x1 ;  /* 0x0000000219187211 */ /* 0x000fe200078208ff */
[----:B------:R1:W5:Y:S01]  /*06b0*/  LDG.E.U16 R9, desc[UR4][R16.64] ;  /* 0x0000000410097981 */ /* 0x000362000c1e1500 */
[----:B------:R-:W-:Y:S02]  /*06c0*/  LEA R27, R7, R15, 0x1 ;  /* 0x0000000f071b7211 */ /* 0x000fe400078e08ff */
[-C--:B------:R-:W-:Y:S01]  /*06d0*/  LEA.HI.X.SX32 R23, R23, R0.reuse, 0x1, P2 ;  /* 0x0000000017177211 */ /* 0x080fe200010f0eff */
[----:B------:R2:W5:Y:S01]  /*06e0*/  LDG.E.U16 R11, desc[UR4][R18.64] ;  /* 0x00000004120b7981 */ /* 0x000562000c1e1500 */
[----:B------:R-:W-:Y:S01]  /*06f0*/  LEA.HI.X.SX32 R25, R25, R0, 0x1, P1 ;  /* 0x0000000019197211 */ /* 0x000fe200008f0eff */
[----:B------:R-:W-:-:S02]  /*0700*/  IMAD R29, R7, 0x2, R27 ;  /* 0x00000002071d7824 */ /* 0x000fc400078e021b */
[----:B------:R3:W5:Y:S01]  /*0710*/  LDG.E.U16 R10, desc[UR4][R22.64] ;  /* 0x00000004160a7981 */ /* 0x000762000c1e1500 */
[----:B-1----:R-:W-:-:S03]  /*0720*/  LEA R16, P1, R13, R2, 0x1 ;  /* 0x000000020d107211 */ /* 0x002fc600078208ff */
[----:B------:R1:W5:Y:S01]  /*0730*/  LDG.E.U16 R8, desc[UR4][R20.64] ;  /* 0x0000000414087981 */ /* 0x000362000c1e1500 */
[----:B------:R-:W-:Y:S02]  /*0740*/  LEA.HI.X.SX32 R17, R13, R0, 0x1, P1 ;  /* 0x000000000d117211 */ /* 0x000fe400008f0eff */
[----:B--2---:R-:W-:Y:S01]  /*0750*/  LEA R18, P1, R15, R2, 0x1 ;  /* 0x000000020f127211 */ /* 0x004fe200078208ff */
[----:B------:R2:W5:Y:S01]  /*0760*/  LDG.E.U16 R13, desc[UR4][R24.64] ;  /* 0x00000004180d7981 */ /* 0x000562000c1e1500 */
[----:B---3--:R-:W-:Y:S02]  /*0770*/  IMAD R23, R7, 0x2, R29 ;  /* 0x0000000207177824 */ /* 0x008fe400078e021d */
[----:B------:R-:W-:Y:S02]  /*0780*/  LEA.HI.X.SX32 R19, R15, R0, 0x1, P1 ;  /* 0x000000000f137211 */ /* 0x000fe400008f0eff */
[----:B-1----:R-:W-:Y:S01]  /*0790*/  LEA R20, P1, R29, R2, 0x1 ;  /* 0x000000021d147211 */ /* 0x002fe200078208ff */
[----:B------:R-:W5:Y:S01]  /*07a0*/  LDG.E.U16 R15, desc[UR4][R16.64] ;  /* 0x00000004100f7981 */ /* 0x000f62000c1e1500 */
[----:B--2---:R-:W-:-:S03]  /*07b0*/  LEA R25, R7, R23, 0x1 ;  /* 0x0000001707197211 */ /* 0x004fc600078e08ff */
[----:B------:R-:W5:Y:S01]  /*07c0*/  LDG.E.U16 R12, desc[UR4][R18.64] ;  /* 0x00000004120c7981 */ /* 0x000f62000c1e1500 */
[----:B------:R-:W-:Y:S02]  /*07d0*/  LEA R26, P2, R27, R2, 0x1 ;  /* 0x000000021b1a7211 */ /* 0x000fe400078408ff */
[-C--:B------:R-:W-:Y:S01]  /*07e0*/  LEA.HI.X.SX32 R21, R29, R0.reuse, 0x1, P1 ;  /* 0x000000001d157211 */ /* 0x080fe200008f0eff */
[----:B------:R-:W-:Y:S01]  /*07f0*/  IMAD R29, R7, 0x2, R25 ;  /* 0x00000002071d7824 */ /* 0x000fe200078e0219 */
[----:B------:R-:W-:-:S03]  /*0800*/  LEA.HI.X.SX32 R27, R27, R0, 0x1, P2 ;  /* 0x000000001b1b7211 */ /* 0x000fc600010f0eff */
[----:B------:R-:W-:Y:S01]  /*0810*/  IMAD R31, R7, 0x2, R29 ;  /* 0x00000002071f7824 */ /* 0x000fe200078e021d */
[C---:B------:R-:W-:Y:S01]  /*0820*/  LEA R22, P1, R23.reuse, R2, 0x1 ;  /* 0x0000000217167211 */ /* 0x040fe200078208ff */
[----:B------:R1:W5:Y:S03]  /*0830*/  LDG.E.U16 R14, desc[UR4][R26.64] ;  /* 0x000000041a0e7981 */ /* 0x000366000c1e1500 */
[----:B------:R-:W-:Y:S01]  /*0840*/  LEA.HI.X.SX32 R23, R23, R0, 0x1, P1 ;  /* 0x0000000017177211 */ /* 0x000fe200008f0eff */
[----:B------:R-:W5:Y:S01]  /*0850*/  LDG.E.U16 R17, desc[UR4][R20.64] ;  /* 0x0000000414117981 */ /* 0x000f62000c1e1500 */
[----:B-1----:R-:W-:-:S03]  /*0860*/  LEA R27, R7, R31, 0x1 ;  /* 0x0000001f071b7211 */ /* 0x002fc600078e08ff */
[----:B------:R-:W5:Y:S01]  /*0870*/  LDG.E.U16 R19, desc[UR4][R22.64] ;  /* 0x0000000416137981 */ /* 0x000f62000c1e1500 */
[----:B------:R-:W-:Y:S01]  /*0880*/  LEA R24, P1, R25, R2, 0x1 ;  /* 0x0000000219187211 */ /* 0x000fe200078208ff */
[----:B------:R-:W-:-:S03]  /*0890*/  IMAD R33, R7, 0x2, R27 ;  /* 0x0000000207217824 */ /* 0x000fc600078e021b */
[----:B------:R-:W-:Y:S01]  /*08a0*/  LEA.HI.X.SX32 R25, R25, R0, 0x1, P1 ;  /* 0x0000000019197211 */ /* 0x000fe200008f0eff */
[----:B------:R-:W-:Y:S01]  /*08b0*/  IMAD R35, R7, 0x2, R33 ;  /* 0x0000000207237824 */ /* 0x000fe200078e0221 */
[----:B------:R-:W-:-:S03]  /*08c0*/  LEA R30, P1, R31, R2, 0x1 ;  /* 0x000000021f1e7211 */ /* 0x000fc600078208ff */
[----:B------:R1:W5:Y:S01]  /*08d0*/  LDG.E.U16 R16, desc[UR4][R24.64] ;  /* 0x0000000418107981 */ /* 0x000362000c1e1500 */
[----:B------:R-:W-:Y:S02]  /*08e0*/  LEA R37, R7, R35, 0x1 ;  /* 0x0000002307257211 */ /* 0x000fe400078e08ff */
[----:B------:R-:W-:Y:S02]  /*08f0*/  LEA.HI.X.SX32 R31, R31, R0, 0x1, P1 ;  /* 0x000000001f1f7211 */ /* 0x000fe400008f0eff */
[----:B------:R-:W-:Y:S01]  /*0900*/  LEA R26, P1, R27, R2, 0x1 ;  /* 0x000000021b1a7211 */ /* 0x000fe200078208ff */
[----:B-1----:R-:W-:-:S03]  /*0910*/  IMAD R25, R7, 0x2, R37 ;  /* 0x0000000207197824 */ /* 0x002fc600078e0225 */
[----:B------:R-:W-:Y:S01]  /*0920*/  LEA.HI.X.SX32 R27, R27, R0, 0x1, P1 ;  /* 0x000000001b1b7211 */ /* 0x000fe200008f0eff */
[----:B------:R1:W5:Y:S01]  /*0930*/  LDG.E.U16 R21, desc[UR4][R30.64] ;  /* 0x000000041e157981 */ /* 0x000362000c1e1500 */
[-C--:B------:R-:W-:Y:S02]  /*0940*/  LEA R28, P2, R29, R2.reuse, 0x1 ;  /* 0x000000021d1c7211 */ /* 0x080fe400078408ff */
[----:B------:R-:W-:Y:S01]  /*0950*/  LEA R32, P1, R33, R2, 0x1 ;  /* 0x0000000221207211 */ /* 0x000fe200078208ff */
[----:B------:R-:W5:Y:S01]  /*0960*/  LDG.E.U16 R23, desc[UR4][R26.64] ;  /* 0x000000041a177981 */ /* 0x000f62000c1e1500 */
[-C--:B------:R-:W-:Y:S02]  /*0970*/  LEA.HI.X.SX32 R29, R29, R0.reuse, 0x1, P2 ;  /* 0x000000001d1d7211 */ /* 0x080fe400010f0eff */
[----:B------:R-:W-:Y:S01]  /*0980*/  LEA.HI.X.SX32 R33, R33, R0, 0x1, P1 ;  /* 0x0000000021217211 */ /* 0x000fe200008f0eff */
[----:B-1----:R-:W-:Y:S01]  /*0990*/  IMAD R31, R7, 0x2, R25 ;  /* 0x00000002071f7824 */ /* 0x002fe200078e0219 */
[-C--:B------:R-:W-:Y:S01]  /*09a0*/  LEA R34, P2, R35, R2.reuse, 0x1 ;  /* 0x0000000223227211 */ /* 0x080fe200078408ff */
[----:B------:R1:W5:Y:S01]  /*09b0*/  LDG.E.U16 R18, desc[UR4][R28.64] ;  /* 0x000000041c127981 */ /* 0x000362000c1e1500 */
[----:B------:R-:W-:-:S02]  /*09c0*/  LEA R36, P1, R37, R2, 0x1 ;  /* 0x0000000225247211 */ /* 0x000fc400078208ff */
[----:B------:R-:W-:Y:S01]  /*09d0*/  LEA R39, R7, R31, 0x1 ;  /* 0x0000001f07277211 */ /* 0x000fe200078e08ff */
[----:B------:R-:W5:Y:S01]  /*09e0*/  LDG.E.U16 R20, desc[UR4][R32.64] ;  /* 0x0000000420147981 */ /* 0x000f62000c1e1500 */
[-C--:B------:R-:W-:Y:S02]  /*09f0*/  LEA.HI.X.SX32 R35, R35, R0.reuse, 0x1, P2 ;  /* 0x0000000023237211 */ /* 0x080fe400010f0eff */
[----:B------:R-:W-:Y:S01]  /*0a00*/  LEA.HI.X.SX32 R37, R37, R0, 0x1, P1 ;  /* 0x0000000025257211 */ /* 0x000fe200008f0eff */
[----:B------:R-:W-:Y:S01]  /*0a10*/  IMAD R41, R7, 0x2, R39 ;  /* 0x0000000207297824 */ /* 0x000fe200078e0227 */
[C---:B-1----:R-:W-:Y:S01]  /*0a20*/  LEA R28, P1, R25.reuse, R2, 0x1 ;  /* 0x00000002191c7211 */ /* 0x042fe200078208ff */
[----:B------:R1:W5:Y:S03]  /*0a30*/  LDG.E.U16 R22, desc[UR4][R34.64] ;  /* 0x0000000422167981 */ /* 0x000366000c1e1500 */
[----:B------:R-:W-:-:S02]  /*0a40*/  LEA.HI.X.SX32 R29, R25, R0, 0x1, P1 ;  /* 0x00000000191d7211 */ /* 0x000fc400008f0eff */
[----:B------:R-:W-:Y:S01]  /*0a50*/  LEA R30, P1, R31, R2, 0x1 ;  /* 0x000000021f1e7211 */ /* 0x000fe200078208ff */
[----:B------:R2:W5:Y:S01]  /*0a60*/  LDG.E.U16 R25, desc[UR4][R36.64] ;  /* 0x0000000424197981 */ /* 0x000562000c1e1500 */
[----:B-1----:R-:W-:Y:S02]  /*0a70*/  IMAD R35, R7, 0x2, R41 ;  /* 0x0000000207237824 */ /* 0x002fe400078e0229 */
[----:B------:R-:W-:Y:S01]  /*0a80*/  LEA.HI.X.SX32 R31, R31, R0, 0x1, P1 ;  /* 0x000000001f1f7211 */ /* 0x000fe200008f0eff */
[----:B------:R-:W5:Y:S01]  /*0a90*/  LDG.E.U16 R27, desc[UR4][R28.64] ;  /* 0x000000041c1b7981 */ /* 0x000f62000c1e1500 */
[-C--:B------:R-:W-:Y:S02]  /*0aa0*/  LEA R32, P1, R41, R2.reuse, 0x1 ;  /* 0x0000000229207211 */ /* 0x080fe400078208ff */
[----:B--2---:R-:W-:Y:S01]  /*0ab0*/  LEA R37, R7, R35, 0x1 ;  /* 0x0000002307257211 */ /* 0x004fe200078e08ff */
[----:B------:R-:W5:Y:S01]  /*0ac0*/  LDG.E.U16 R24, desc[UR4][R30.64] ;  /* 0x000000041e187981 */ /* 0x000f62000c1e1500 */
[----:B------:R-:W-:-:S02]  /*0ad0*/  LEA R38, P2, R39, R2, 0x1 ;  /* 0x0000000227267211 */ /* 0x000fc400078408ff */
        /* <DEDUP_REMOVED lines=228> */
[----:B-1----:R-:W-:-:S03]  /*1920*/  LEA R88, P1, R85, R2, 0x1 ;  /* 0x0000000255587211 */ /* 0x002fc600078208ff */
[----:B------:R1:W5:Y:S01]  /*1930*/  LDG.E.U16 R82, desc[UR4][R94.64] ;  /* 0x000000045e527981 */ /* 0x000362000c1e1500 */
[----:B------:R-:W-:Y:S02]  /*1940*/  LEA.HI.X.SX32 R89, R85, R0, 0x1, P1 ;  /* 0x0000000055597211 */ /* 0x000fe400008f0eff */
[----:B------:R-:W-:Y:S01]  /*1950*/  LEA R90, P1, R91, R2, 0x1 ;  /* 0x000000025b5a7211 */ /* 0x000fe200078208ff */
[----:B------:R2:W5:Y:S01]  /*1960*/  LDG.E.U16 R85, desc[UR4][R96.64] ;  /* 0x0000000460557981 */ /* 0x000562000c1e1500 */
[----:B-1----:R-:W-:Y:S02]  /*1970*/  IMAD R95, R7, 0x2, R101 ;  /* 0x00000002075f7824 */ /* 0x002fe400078e0265 */
[----:B------:R-:W-:Y:S01]  /*1980*/  LEA.HI.X.SX32 R91, R91, R0, 0x1, P1 ;  /* 0x000000005b5b7211 */ /* 0x000fe200008f0eff */
[----:B------:R1:W5:Y:S01]  /*1990*/  LDG.E.U16 R87, desc[UR4][R88.64] ;  /* 0x0000000458577981 */ /* 0x000362000c1e1500 */
[----:B------:R-:W-:Y:S02]  /*19a0*/  LEA R92, P1, R101, R2, 0x1 ;  /* 0x00000002655c7211 */ /* 0x000fe400078208ff */
[----:B--2---:R-:W-:Y:S01]  /*19b0*/  LEA R97, R7, R95, 0x1 ;  /* 0x0000005f07617211 */ /* 0x004fe200078e08ff */
[----:B------:R2:W5:Y:S01]  /*19c0*/  LDG.E.U16 R84, desc[UR4][R90.64] ;  /* 0x000000045a547981 */ /* 0x000562000c1e1500 */
[----:B------:R-:W-:-:S02]  /*19d0*/  LEA.HI.X.SX32 R93, R101, R0, 0x1, P1 ;  /* 0x00000000655d7211 */ /* 0x000fc400008f0eff */
[-C--:B------:R-:W-:Y:S01]  /*19e0*/  LEA R94, P1, R95, R2.reuse, 0x1 ;  /* 0x000000025f5e7211 */ /* 0x080fe200078208ff */
[----:B------:R-:W-:Y:S01]  /*19f0*/  IMAD R101, R7, 0x2, R97 ;  /* 0x0000000207657824 */ /* 0x000fe200078e0261 */
[----:B------:R-:W-:Y:S01]  /*1a00*/  LEA R98, P2, R99, R2, 0x1 ;  /* 0x0000000263627211 */ /* 0x000fe200078408ff */
[----:B------:R-:W5:Y:S01]  /*1a10*/  LDG.E.U16 R103, desc[UR4][R92.64] ;  /* 0x000000045c677981 */ /* 0x000f62000c1e1500 */
[-C--:B------:R-:W-:Y:S01]  /*1a20*/  LEA.HI.X.SX32 R95, R95, R0.reuse, 0x1, P1 ;  /* 0x000000005f5f7211 */ /* 0x080fe200008f0eff */
[----:B------:R-:W-:Y:S01]  /*1a30*/  IMAD R107, R7, 0x2, R101 ;  /* 0x00000002076b7824 */ /* 0x000fe200078e0265 */
[----:B------:R-:W-:Y:S02]  /*1a40*/  LEA.HI.X.SX32 R99, R99, R0, 0x1, P2 ;  /* 0x0000000063637211 */ /* 0x000fe400010f0eff */
[-C--:B-1----:R-:W-:Y:S01]  /*1a50*/  LEA R88, P1, R97, R2.reuse, 0x1 ;  /* 0x0000000261587211 */ /* 0x082fe200078208ff */
[----:B------:R-:W5:Y:S01]  /*1a60*/  LDG.E.U16 R105, desc[UR4][R94.64] ;  /* 0x000000045e697981 */ /* 0x000f62000c1e1500 */
[----:B------:R-:W-:-:S02]  /*1a70*/  LEA R96, P2, R101, R2, 0x1 ;  /* 0x0000000265607211 */ /* 0x000fc400078408ff */
[----:B------:R-:W-:Y:S01]  /*1a80*/  LEA.HI.X.SX32 R89, R97, R0, 0x1, P1 ;  /* 0x0000000061597211 */ /* 0x000fe200008f0eff */
[----:B------:R1:W5:Y:S01]  /*1a90*/  LDG.E.U16 R86, desc[UR4][R98.64] ;  /* 0x0000000462567981 */ /* 0x000362000c1e1500 */
[----:B--2---:R-:W-:Y:S02]  /*1aa0*/  LEA R90, P1, R107, R2, 0x1 ;  /* 0x000000026b5a7211 */ /* 0x004fe400078208ff */
[-C--:B------:R-:W-:Y:S01]  /*1ab0*/  LEA.HI.X.SX32 R97, R101, R0.reuse, 0x1, P2 ;  /* 0x0000000065617211 */ /* 0x080fe200010f0eff */
[----:B------:R2:W5:Y:S01]  /*1ac0*/  LDG.E.U16 R102, desc[UR4][R88.64] ;  /* 0x0000000458667981 */ /* 0x000562000c1e1500 */
[----:B------:R-:W-:-:S03]  /*1ad0*/  LEA.HI.X.SX32 R91, R107, R0, 0x1, P1 ;  /* 0x000000006b5b7211 */ /* 0x000fc600008f0eff */
[----:B------:R3:W5:Y:S01]  /*1ae0*/  LDG.E.U16 R104, desc[UR4][R96.64] ;  /* 0x0000000460687981 */ /* 0x000762000c1e1500 */
[----:B-1----:R-:W-:-:S03]  /*1af0*/  LEA R99, R7, R107, 0x1 ;  /* 0x0000006b07637211 */ /* 0x002fc600078e08ff */
[----:B------:R1:W5:Y:S01]  /*1b00*/  LDG.E.U16 R107, desc[UR4][R90.64] ;  /* 0x000000045a6b7981 */ /* 0x000362000c1e1500 */
        /* <DEDUP_REMOVED lines=8> */
[-C--:B--2---:R-:W-:Y:S01]  /*1b90*/  LEA R88, P1, R111, R2.reuse, 0x1 ;  /* 0x000000026f587211 */ /* 0x084fe200078208ff */
[----:B---3--:R-:W-:Y:S01]  /*1ba0*/  IMAD R97, R7, 0x2, R111 ;  /* 0x0000000207617824 */ /* 0x008fe200078e026f */
[----:B------:R-:W-:Y:S01]  /*1bb0*/  LEA R98, P2, R99, R2, 0x1 ;  /* 0x0000000263627211 */ /* 0x000fe200078408ff */
[----:B------:R2:W5:Y:S01]  /*1bc0*/  LDG.E.U16 R108, desc[UR4][R94.64] ;  /* 0x000000045e6c7981 */ /* 0x000562000c1e1500 */
[----:B------:R-:W-:Y:S01]  /*1bd0*/  LEA.HI.X.SX32 R89, R111, R0, 0x1, P1 ;  /* 0x000000006f597211 */ /* 0x000fe200008f0eff */
[----:B------:R-:W-:Y:S01]  /*1be0*/  IMAD R101, R7, 0x2, R97 ;  /* 0x0000000207657824 */ /* 0x000fe200078e0261 */
[----:B-1----:R-:W-:-:S02]  /*1bf0*/  LEA R90, P1, R97, R2, 0x1 ;  /* 0x00000002615a7211 */ /* 0x002fc400078208ff */
[-C--:B------:R-:W-:Y:S01]  /*1c00*/  LEA.HI.X.SX32 R99, R99, R0.reuse, 0x1, P2 ;  /* 0x0000000063637211 */ /* 0x080fe200010f0eff */
[----:B------:R-:W5:Y:S01]  /*1c10*/  LDG.E.U16 R115, desc[UR4][R88.64] ;  /* 0x0000000458737981 */ /* 0x000f62000c1e1500 */
[----:B------:R-:W-:Y:S02]  /*1c20*/  LEA.HI.X.SX32 R91, R97, R0, 0x1, P1 ;  /* 0x00000000615b7211 */ /* 0x000fe400008f0eff */
[----:B------:R-:W-:Y:S01]  /*1c30*/  LEA R97, R7, R101, 0x1 ;  /* 0x0000006507617211 */ /* 0x000fe200078e08ff */
[----:B------:R1:W5:Y:S01]  /*1c40*/  LDG.E.U16 R106, desc[UR4][R98.64] ;  /* 0x00000004626a7981 */ /* 0x000362000c1e1500 */
[----:B----4-:R-:W-:-:S03]  /*1c50*/  LEA R92, P1, R101, R2, 0x1 ;  /* 0x00000002655c7211 */ /* 0x010fc600078208ff */
[----:B------:R-:W-:Y:S01]  /*1c60*/  IMAD R111, R7, 0x2, R97 ;  /* 0x00000002076f7824 */ /* 0x000fe200078e0261 */
[----:B------:R-:W-:Y:S01]  /*1c70*/  LEA.HI.X.SX32 R93, R101, R0, 0x1, P1 ;  /* 0x00000000655d7211 */ /* 0x000fe200008f0eff */
[----:B------:R3:W5:Y:S03]  /*1c80*/  LDG.E.U16 R117, desc[UR4][R90.64] ;  /* 0x000000045a757981 */ /* 0x000766000c1e1500 */
[-C--:B--2---:R-:W-:Y:S01]  /*1c90*/  LEA R94, P1, R111, R2.reuse, 0x1 ;  /* 0x000000026f5e7211 */ /* 0x084fe200078208ff */
[----:B-1----:R-:W-:Y:S01]  /*1ca0*/  IMAD R99, R7, 0x2, R111 ;  /* 0x0000000207637824 */ /* 0x002fe200078e026f */
[----:B------:R-:W-:Y:S01]  /*1cb0*/  LEA R96, P2, R97, R2, 0x1 ;  /* 0x0000000261607211 */ /* 0x000fe200078408ff */
[----:B------:R1:W5:Y:S01]  /*1cc0*/  LDG.E.U16 R114, desc[UR4][R92.64] ;  /* 0x000000045c727981 */ /* 0x000362000c1e1500 */
[----:B------:R-:W-:Y:S02]  /*1cd0*/  LEA.HI.X.SX32 R95, R111, R0, 0x1, P1 ;  /* 0x000000006f5f7211 */ /* 0x000fe400008f0eff */
[----:B------:R-:W-:-:S02]  /*1ce0*/  LEA R88, P1, R99, R2, 0x1 ;  /* 0x0000000263587211 */ /* 0x000fc400078208ff */
[----:B------:R-:W-:Y:S01]  /*1cf0*/  LEA R101, R7, R99, 0x1 ;  /* 0x0000006307657211 */ /* 0x000fe200078e08ff */
[----:B------:R-:W5:Y:S01]  /*1d00*/  LDG.E.U16 R119, desc[UR4][R94.64] ;  /* 0x000000045e777981 */ /* 0x000f62000c1e1500 */
[----:B------:R-:W-:-:S03]  /*1d10*/  LEA.HI.X.SX32 R89, R99, R0, 0x1, P1 ;  /* 0x0000000063597211 */ /* 0x000fc600008f0eff */
[----:B------:R-:W-:Y:S01]  /*1d20*/  IMAD R99, R7, 0x2, R101 ;  /* 0x0000000207637824 */ /* 0x000fe200078e0265 */
[----:B------:R-:W-:Y:S01]  /*1d30*/  LEA.HI.X.SX32 R97, R97, R0, 0x1, P2 ;  /* 0x0000000061617211 */ /* 0x000fe200010f0eff */
[----:B------:R-:W5:Y:S01]  /*1d40*/  LDG.E.U16 R121, desc[UR4][R88.64] ;  /* 0x0000000458797981 */ /* 0x000f62000c1e1500 */
[----:B---3--:R-:W-:Y:S01]  /*1d50*/  LEA R90, P1, R101, R2, 0x1 ;  /* 0x00000002655a7211 */ /* 0x008fe200078208ff */
[----:B------:R-:W-:Y:S02]  /*1d60*/  IMAD R111, R7, 0x2, R99 ;  /* 0x00000002076f7824 */ /* 0x000fe400078e0263 */
[----:B------:R2:W5:Y:S01]  /*1d70*/  LDG.E.U16 R116, desc[UR4][R96.64] ;  /* 0x0000000460747981 */ /* 0x000562000c1e1500 */
[----:B------:R-:W-:Y:S02]  /*1d80*/  LEA.HI.X.SX32 R91, R101, R0, 0x1, P1 ;  /* 0x00000000655b7211 */ /* 0x000fe400008f0eff */
[-C--:B-1----:R-:W-:Y:S02]  /*1d90*/  LEA R92, P1, R111, R2.reuse, 0x1 ;  /* 0x000000026f5c7211 */ /* 0x082fe400078208ff */
[----:B------:R-:W-:Y:S01]  /*1da0*/  LEA R98, P2, R99, R2, 0x1 ;  /* 0x0000000263627211 */ /* 0x000fe200078408ff */
[----:B------:R1:W5:Y:S01]  /*1db0*/  LDG.E.U16 R118, desc[UR4][R90.64] ;  /* 0x000000045a767981 */ /* 0x000362000c1e1500 */
[----:B------:R-:W-:-:S02]  /*1dc0*/  LEA.HI.X.SX32 R93, R111, R0, 0x1, P1 ;  /* 0x000000006f5d7211 */ /* 0x000fc400008f0eff */
[----:B--2---:R-:W-:Y:S02]  /*1dd0*/  LEA R97, R7, R111, 0x1 ;  /* 0x0000006f07617211 */ /* 0x004fe400078e08ff */
[----:B------:R-:W-:Y:S01]  /*1de0*/  LEA.HI.X.SX32 R99, R99, R0, 0x1, P2 ;  /* 0x0000000063637211 */ /* 0x000fe200010f0eff */
[----:B------:R-:W5:Y:S01]  /*1df0*/  LDG.E.U16 R123, desc[UR4][R92.64] ;  /* 0x000000045c7b7981 */ /* 0x000f62000c1e1500 */
[----:B------:R-:W-:Y:S01]  /*1e00*/  LEA R94, P1, R97, R2, 0x1 ;  /* 0x00000002615e7211 */ /* 0x000fe200078208ff */
[----:B------:R-:W-:Y:S02]  /*1e10*/  IMAD R101, R7, 0x2, R97 ;  /* 0x0000000207657824 */ /* 0x000fe400078e0261 */
[----:B------:R2:W5:Y:S01]  /*1e20*/  LDG.E.U16 R120, desc[UR4][R98.64] ;  /* 0x0000000462787981 */ /* 0x000562000c1e1500 */
[----:B------:R-:W-:Y:S01]  /*1e30*/  LEA.HI.X.SX32 R95, R97, R0, 0x1, P1 ;  /* 0x00000000615f7211 */ /* 0x000fe200008f0eff */
[----:B------:R-:W-:Y:S01]  /*1e40*/  IMAD R97, R7, 0x2, R101 ;  /* 0x0000000207617824 */ /* 0x000fe200078e0265 */
[----:B------:R-:W-:-:S03]  /*1e50*/  LEA R88, P1, R101, R2, 0x1 ;  /* 0x0000000265587211 */ /* 0x000fc600078208ff */
[----:B------:R3:W5:Y:S01]  /*1e60*/  LDG.E.U16 R125, desc[UR4][R94.64] ;  /* 0x000000045e7d7981 */ /* 0x000762000c1e1500 */
[----:B------:R-:W-:Y:S02]  /*1e70*/  LEA R111, R7, R97, 0x1 ;  /* 0x00000061076f7211 */ /* 0x000fe400078e08ff */
[----:B------:R-:W-:Y:S02]  /*1e80*/  LEA.HI.X.SX32 R89, R101, R0, 0x1, P1 ;  /* 0x0000000065597211 */ /* 0x000fe400008f0eff */
[-C--:B-1----:R-:W-:Y:S01]  /*1e90*/  LEA R90, P1, R111, R2.reuse, 0x1 ;  /* 0x000000026f5a7211 */ /* 0x082fe200078208ff */
[----:B--2---:R-:W-:Y:S01]  /*1ea0*/  IMAD R99, R7, 0x2, R111 ;  /* 0x0000000207637824 */ /* 0x004fe200078e026f */
[----:B------:R-:W-:Y:S01]  /*1eb0*/  LEA R96, P2, R97, R2, 0x1 ;  /* 0x0000000261607211 */ /* 0x000fe200078408ff */
[----:B------:R1:W5:Y:S01]  /*1ec0*/  LDG.E.U16 R122, desc[UR4][R88.64] ;  /* 0x00000004587a7981 */ /* 0x000362000c1e1500 */
[----:B------:R-:W-:Y:S01]  /*1ed0*/  LEA.HI.X.SX32 R91, R111, R0, 0x1, P1 ;  /* 0x000000006f5b7211 */ /* 0x000fe200008f0eff */
[----:B------:R-:W-:Y:S01]  /*1ee0*/  IMAD R101, R7, 0x2, R99 ;  /* 0x0000000207657824 */ /* 0x000fe200078e0263 */
[----:B------:R-:W-:-:S02]  /*1ef0*/  LEA R92, P1, R99, R2, 0x1 ;  /* 0x00000002635c7211 */ /* 0x000fc400078208ff */
[-C--:B------:R-:W-:Y:S01]  /*1f00*/  LEA.HI.X.SX32 R97, R97, R0.reuse, 0x1, P2 ;  /* 0x0000000061617211 */ /* 0x080fe200010f0eff */
[----:B------:R2:W5:Y:S01]  /*1f10*/  LDG.E.U16 R127, desc[UR4][R90.64] ;  /* 0x000000045a7f7981 */ /* 0x000562000c1e1500 */
[----:B------:R-:W-:Y:S02]  /*1f20*/  LEA.HI.X.SX32 R93, R99, R0, 0x1, P1 ;  /* 0x00000000635d7211 */ /* 0x000fe400008f0eff */
[----:B------:R-:W-:Y:S01]  /*1f30*/  LEA R99, R7, R101, 0x1 ;  /* 0x0000006507637211 */ /* 0x000fe200078e08ff */
[----:B------:R4:W5:Y:S01]  /*1f40*/  LDG.E.U16 R124, desc[UR4][R96.64] ;  /* 0x00000004607c7981 */ /* 0x000962000c1e1500 */
[----:B---3--:R-:W-:-:S03]  /*1f50*/  LEA R94, P1, R101, R2, 0x1 ;  /* 0x00000002655e7211 */ /* 0x008fc600078208ff */
[----:B------:R-:W-:Y:S01]  /*1f60*/  IMAD R111, R7, 0x2, R99 ;  /* 0x00000002076f7824 */ /* 0x000fe200078e0263 */
[----:B------:R-:W-:Y:S01]  /*1f70*/  LEA.HI.X.SX32 R95, R101, R0, 0x1, P1 ;  /* 0x00000000655f7211 */ /* 0x000fe200008f0eff */
[----:B------:R3:W5:Y:S02]  /*1f80*/  LDG.E.U16 R129, desc[UR4][R92.64] ;  /* 0x000000045c817981 */ /* 0x000764000c1e1500 */
[----:B-1----:R-:W-:Y:S01]  /*1f90*/  IMAD R89, R7, 0x2, R111 ;  /* 0x0000000207597824 */ /* 0x002fe200078e026f */
[C---:B------:R-:W-:Y:S01]  /*1fa0*/  LEA R100, P1, R111.reuse, R2, 0x1 ;  /* 0x000000026f647211 */ /* 0x040fe200078208ff */
[----:B------:R1:W5:Y:S03]  /*1fb0*/  LDG.E.U16 R126, desc[UR4][R94.64] ;  /* 0x000000045e7e7981 */ /* 0x000366000c1e1500 */
[----:B------:R-:W-:Y:S02]  /*1fc0*/  LEA.HI.X.SX32 R101, R111, R0, 0x1, P1 ;  /* 0x000000006f657211 */ /* 0x000fe400008f0eff */
[----:B--2---:R-:W-:-:S02]  /*1fd0*/  LEA R90, P1, R89, R2, 0x1 ;  /* 0x00000002595a7211 */ /* 0x004fc400078208ff */
[----:B----4-:R-:W-:Y:S01]  /*1fe0*/  LEA R97, R7, R89, 0x1 ;  /* 0x0000005907617211 */ /* 0x010fe200078e08ff */
[----:B------:R-:W5:Y:S01]  /*1ff0*/  LDG.E.U16 R131, desc[UR4][R100.64] ;  /* 0x0000000464837981 */ /* 0x000f62000c1e1500 */
[----:B------:R-:W-:-:S03]  /*2000*/  LEA.HI.X.SX32 R91, R89, R0, 0x1, P1 ;  /* 0x00000000595b7211 */ /* 0x000fc600008f0eff */
[----:B------:R-:W-:Y:S01]  /*2010*/  IMAD R89, R7, 0x2, R97 ;  /* 0x0000000207597824 */ /* 0x000fe200078e0261 */
[-C--:B------:R-:W-:Y:S01]  /*2020*/  LEA R98, P2, R99, R2.reuse, 0x1 ;  /* 0x0000000263627211 */ /* 0x080fe200078408ff */
[----:B------:R-:W5:Y:S01]  /*2030*/  LDG.E.U16 R133, desc[UR4][R90.64] ;  /* 0x000000045a857981 */ /* 0x000f62000c1e1500 */
[----:B------:R-:W-:Y:S01]  /*2040*/  LEA R112, P1, R97, R2, 0x1 ;  /* 0x0000000261707211 */ /* 0x000fe200078208ff */
[----:B---3--:R-:W-:Y:S01]  /*2050*/  IMAD R93, R7, 0x2, R89 ;  /* 0x00000002075d7824 */ /* 0x008fe200078e0259 */
[-C--:B------:R-:W-:Y:S02]  /*2060*/  LEA.HI.X.SX32 R99, R99, R0.reuse, 0x1, P2 ;  /* 0x0000000063637211 */ /* 0x080fe400010f0eff */
[----:B------:R-:W-:Y:S02]  /*2070*/  LEA.HI.X.SX32 R113, R97, R0, 0x1, P1 ;  /* 0x0000000061717211 */ /* 0x000fe400008f0eff */
[----:B------:R-:W-:Y:S01]  /*2080*/  LEA R97, R7, R93, 0x1 ;  /* 0x0000005d07617211 */ /* 0x000fe200078e08ff */
[----:B------:R2:W5:Y:S01]  /*2090*/  LDG.E.U16 R128, desc[UR4][R98.64] ;  /* 0x0000000462807981 */ /* 0x000562000c1e1500 */
[----:B-1----:R-:W-:-:S02]  /*20a0*/  LEA R94, P1, R93, R2, 0x1 ;  /* 0x000000025d5e7211 */ /* 0x002fc400078208ff */
[----:B------:R-:W-:Y:S01]  /*20b0*/  LEA R88, P2, R89, R2, 0x1 ;  /* 0x0000000259587211 */ /* 0x000fe200078408ff */
[----:B------:R-:W5:Y:S01]  /*20c0*/  LDG.E.U16 R112, desc[UR4][R112.64] ;  /* 0x0000000470707981 */ /* 0x000f62000c1e1500 */
[----:B--2---:R-:W-:Y:S01]  /*20d0*/  IMAD R99, R7, 0x2, R97 ;  /* 0x0000000207637824 */ /* 0x004fe200078e0261 */
[----:B------:R-:W-:-:S03]  /*20e0*/  LEA.HI.X.SX32 R95, R93, R0, 0x1, P1 ;  /* 0x000000005d5f7211 */ /* 0x000fc600008f0eff */
[----:B------:R-:W-:Y:S01]  /*20f0*/  IMAD R101, R7, 0x2, R99 ;  /* 0x0000000207657824 */ /* 0x000fe200078e0263 */
[----:B------:R-:W-:Y:S01]  /*2100*/  LEA.HI.X.SX32 R89, R89, R0, 0x1, P2 ;  /* 0x0000000059597211 */ /* 0x000fe200010f0eff */
[----:B------:R-:W5:Y:S01]  /*2110*/  LDG.E.U16 R135, desc[UR4][R94.64] ;  /* 0x000000045e877981 */ /* 0x000f62000c1e1500 */
[----:B------:R-:W-:Y:S02]  /*2120*/  LEA R92, P1, R97, R2, 0x1 ;  /* 0x00000002615c7211 */ /* 0x000fe400078208ff */
[----:B------:R-:W-:Y:S01]  /*2130*/  LEA R111, R7, R101, 0x1 ;  /* 0x00000065076f7211 */ /* 0x000fe200078e08ff */
[----:B------:R1:W5:Y:S01]  /*2140*/  LDG.E.U16 R130, desc[UR4][R88.64] ;  /* 0x0000000458827981 */ /* 0x000362000c1e1500 */
[----:B------:R-:W-:Y:S02]  /*2150*/  LEA.HI.X.SX32 R93, R97, R0, 0x1, P1 ;  /* 0x00000000615d7211 */ /* 0x000fe400008f0eff */
[-C--:B------:R-:W-:Y:S02]  /*2160*/  LEA R96, P1, R99, R2.reuse, 0x1 ;  /* 0x0000000263607211 */ /* 0x080fe400078208ff */
[----:B------:R-:W-:Y:S01]  /*2170*/  LEA R90, P2, R101, R2, 0x1 ;  /* 0x00000002655a7211 */ /* 0x000fe200078408ff */
[----:B------:R-:W5:Y:S01]  /*2180*/  LDG.E.U16 R137, desc[UR4][R92.64] ;  /* 0x000000045c897981 */ /* 0x000f62000c1e1500 */
[----:B------:R-:W-:Y:S01]  /*2190*/  LEA.HI.X.SX32 R97, R99, R0, 0x1, P1 ;  /* 0x0000000063617211 */ /* 0x000fe200008f0eff */
[----:B-1----:R-:W-:Y:S01]  /*21a0*/  IMAD R89, R7, 0x2, R111 ;  /* 0x0000000207597824 */ /* 0x002fe200078e026f */
[----:B------:R-:W-:-:S03]  /*21b0*/  LEA R98, P1, R111, R2, 0x1 ;  /* 0x000000026f627211 */ /* 0x000fc600078208ff */
[----:B------:R1:W5:Y:S01]  /*21c0*/  LDG.E.U16 R134, desc[UR4][R96.64] ;  /* 0x0000000460867981 */ /* 0x000362000c1e1500 */
[----:B------:R-:W-:Y:S01]  /*21d0*/  IMAD R95, R7, 0x2, R89 ;  /* 0x00000002075f7824 */ /* 0x000fe200078e0259 */
[----:B------:R-:W-:Y:S02]  /*21e0*/  LEA.HI.X.SX32 R99, R111, R0, 0x1, P1 ;  /* 0x000000006f637211 */ /* 0x000fe400008f0eff */
[----:B------:R-:W-:Y:S02]  /*21f0*/  LEA R88, P1, R89, R2, 0x1 ;  /* 0x0000000259587211 */ /* 0x000fe400078208ff */
[----:B------:R-:W-:Y:S01]  /*2200*/  LEA R111, R7, R95, 0x1 ;  /* 0x0000005f076f7211 */ /* 0x000fe200078e08ff */
[----:B------:R-:W5:Y:S01]  /*2210*/  LDG.E.U16 R139, desc[UR4][R98.64] ;  /* 0x00000004628b7981 */ /* 0x000f62000c1e1500 */
[-C--:B------:R-:W-:Y:S02]  /*2220*/  LEA.HI.X.SX32 R91, R101, R0.reuse, 0x1, P2 ;  /* 0x00000000655b7211 */ /* 0x080fe400010f0eff */
[----:B------:R-:W-:Y:S01]  /*2230*/  LEA.HI.X.SX32 R89, R89, R0, 0x1, P1 ;  /* 0x0000000059597211 */ /* 0x000fe200008f0eff */
[----:B------:R-:W-:Y:S01]  /*2240*/  IMAD R113, R7, 0x2, R111 ;  /* 0x0000000207717824 */ /* 0x000fe200078e026f */
[C---:B------:R-:W-:Y:S01]  /*2250*/  LEA R100, P1, R95.reuse, R2, 0x1 ;  /* 0x000000025f647211 */ /* 0x040fe200078208ff */
[----:B------:R2:W5:Y:S03]  /*2260*/  LDG.E.U16 R138, desc[UR4][R90.64] ;  /* 0x000000045a8a7981 */ /* 0x000566000c1e1500 */
[----:B------:R-:W-:Y:S01]  /*2270*/  LEA.HI.X.SX32 R101, R95, R0, 0x1, P1 ;  /* 0x000000005f657211 */ /* 0x000fe200008f0eff */
[----:B------:R-:W5:Y:S01]  /*2280*/  LDG.E.U16 R141, desc[UR4][R88.64] ;  /* 0x00000004588d7981 */ /* 0x000f62000c1e1500 */
[----:B-1----:R-:W-:-:S02]  /*2290*/  LEA R96, P1, R113, R2, 0x1 ;  /* 0x0000000271607211 */ /* 0x002fc400078208ff */
[----:B------:R-:W-:Y:S01]  /*22a0*/  LEA R92, P2, R111, R2, 0x1 ;  /* 0x000000026f5c7211 */ /* 0x000fe200078408ff */
[----:B------:R1:W5:Y:S01]  /*22b0*/  LDG.E.U16 R100, desc[UR4][R100.64] ;  /* 0x0000000464647981 */ /* 0x000362000c1e1500 */
[----:B--2---:R-:W-:Y:S01]  /*22c0*/  IMAD R91, R7, 0x2, R113 ;  /* 0x00000002075b7824 */ /* 0x004fe200078e0271 */
[----:B------:R-:W-:-:S04]  /*22d0*/  LEA.HI.X.SX32 R97, R113, R0, 0x1, P1 ;  /* 0x0000000071617211 */ /* 0x000fc800008f0eff */
[----:B------:R-:W-:Y:S01]  /*22e0*/  LEA R94, P1, R91, R2, 0x1 ;  /* 0x000000025b5e7211 */ /* 0x000fe200078208ff */
[----:B------:R-:W5:Y:S01]  /*22f0*/  LDG.E.U16 R143, desc[UR4][R96.64] ;  /* 0x00000004608f7981 */ /* 0x000f62000c1e1500 */
[----:B------:R-:W-:Y:S02]  /*2300*/  LEA R99, R7, R91, 0x1 ;  /* 0x0000005b07637211 */ /* 0x000fe400078e08ff */
[----:B------:R-:W-:-:S03]  /*2310*/  LEA.HI.X.SX32 R95, R91, R0, 0x1, P1 ;  /* 0x000000005b5f7211 */ /* 0x000fc600008f0eff */
[----:B------:R-:W-:Y:S01]  /*2320*/  IMAD R91, R7, 0x2, R99 ;  /* 0x00000002075b7824 */ /* 0x000fe200078e0263 */
[----:B------:R-:W-:Y:S01]  /*2330*/  LEA.HI.X.SX32 R93, R111, R0, 0x1, P2 ;  /* 0x000000006f5d7211 */ /* 0x000fe200010f0eff */
[----:B------:R-:W5:Y:S02]  /*2340*/  LDG.E.U16 R145, desc[UR4][R94.64] ;  /* 0x000000045e917981 */ /* 0x000f64000c1e1500 */
[----:B------:R-:W-:Y:S01]  /*2350*/  IMAD R111, R7, 0x2, R91 ;  /* 0x00000002076f7824 */ /* 0x000fe200078e025b */
[-C--:B------:R-:W-:Y:S01]  /*2360*/  LEA R98, P1, R99, R2.reuse, 0x1 ;  /* 0x0000000263627211 */ /* 0x080fe200078208ff */
[----:B------:R2:W5:Y:S03]  /*2370*/  LDG.E.U16 R140, desc[UR4][R92.64] ;  /* 0x000000045c8c7981 */ /* 0x000566000c1e1500 */
[----:B-1----:R-:W-:Y:S02]  /*2380*/  LEA R101, R7, R111, 0x1 ;  /* 0x0000006f07657211 */ /* 0x002fe400078e08ff */
[----:B------:R-:W-:-:S02]  /*2390*/  LEA R88, P2, R91, R2, 0x1 ;  /* 0x000000025b587211 */ /* 0x000fc400078408ff */
[----:B------:R-:W-:Y:S01]  /*23a0*/  LEA.HI.X.SX32 R99, R99, R0, 0x1, P1 ;  /* 0x0000000063637211 */ /* 0x000fe200008f0eff */
[----:B------:R-:W-:Y:S01]  /*23b0*/  IMAD R113, R7, 0x2, R101 ;  /* 0x0000000207717824 */ /* 0x000fe200078e0265 */
[----:B------:R-:W-:Y:S02]  /*23c0*/  LEA R90, P1, R111, R2, 0x1 ;  /* 0x000000026f5a7211 */ /* 0x000fe400078208ff */
[-C--:B------:R-:W-:Y:S01]  /*23d0*/  LEA.HI.X.SX32 R89, R91, R0.reuse, 0x1, P2 ;  /* 0x000000005b597211 */ /* 0x080fe200010f0eff */
[----:B------:R-:W-:Y:S01]  /*23e0*/  IMAD R7, R7, 0x2, R113 ;  /* 0x0000000207077824 */ /* 0x000fe200078e0271 */
[----:B------:R-:W-:Y:S01]  /*23f0*/  LEA.HI.X.SX32 R91, R111, R0, 0x1, P1 ;  /* 0x000000006f5b7211 */ /* 0x000fe200008f0eff */
[----:B------:R1:W5:Y:S01]  /*2400*/  LDG.E.U16 R98, desc[UR4][R98.64] ;  /* 0x0000000462627981 */ /* 0x000362000c1e1500 */
[-C--:B--2---:R-:W-:Y:S02]  /*2410*/  LEA R92, P1, R101, R2.reuse, 0x1 ;  /* 0x00000002655c7211 */ /* 0x084fe400078208ff */
[----:B------:R-:W-:Y:S01]  /*2420*/  LEA R96, P2, R113, R2, 0x1 ;  /* 0x0000000271607211 */ /* 0x000fe200078408ff */
[----:B------:R1:W5:Y:S01]  /*2430*/  LDG.E.U16 R88, desc[UR4][R88.64] ;  /* 0x0000000458587981 */ /* 0x000362000c1e1500 */
[----:B------:R-:W-:-:S02]  /*2440*/  LEA.HI.X.SX32 R93, R101, R0, 0x1, P1 ;  /* 0x00000000655d7211 */ /* 0x000fc400008f0eff */
[----:B------:R-:W-:Y:S01]  /*2450*/  LEA R94, P1, R7, R2, 0x1 ;  /* 0x00000002075e7211 */ /* 0x000fe200078208ff */
[----:B------:R1:W5:Y:S01]  /*2460*/  LDG.E.U16 R91, desc[UR4][R90.64] ;  /* 0x000000045a5b7981 */ /* 0x000362000c1e1500 */
[-C--:B------:R-:W-:Y:S02]  /*2470*/  LEA.HI.X.SX32 R97, R113, R0.reuse, 0x1, P2 ;  /* 0x0000000071617211 */ /* 0x080fe400010f0eff */
[----:B------:R-:W-:Y:S01]  /*2480*/  LEA.HI.X.SX32 R95, R7, R0, 0x1, P1 ;  /* 0x00000000075f7211 */ /* 0x000fe200008f0eff */
[----:B------:R1:W5:Y:S01]  /*2490*/  LDG.E.U16 R93, desc[UR4][R92.64] ;  /* 0x000000045c5d7981 */ /* 0x000362000c1e1500 */
[--C-:B------:R-:W-:Y:S02]  /*24a0*/  SHF.R.U32.HI R0, RZ, 0x5, R142.reuse ;  /* 0x00000005ff007819 */ /* 0x100fe4000001168e */
[----:B------:R-:W-:Y:S01]  /*24b0*/  SHF.R.S32.HI R7, RZ, 0x6, R142 ;  /* 0x00000006ff077819 */ /* 0x000fe2000001148e */
[----:B------:R1:W5:Y:S01]  /*24c0*/  LDG.E.U16 R96, desc[UR4][R96.64] ;  /* 0x0000000460607981 */ /* 0x000362000c1e1500 */
[----:B------:R-:W-:-:S02]  /*24d0*/  R2UR UR38, R0 ;  /* 0x00000000002672ca */ /* 0x000fc400000e0000 */
[----:B------:R-:W-:Y:S01]  /*24e0*/  LOP3.LUT R0, R142, 0x3f, RZ, 0xc0, !PT ;  /* 0x0000003f8e007812 */ /* 0x000fe200078ec0ff */
[----:B------:R1:W5:Y:S01]  /*24f0*/  LDG.E.U16 R94, desc[UR4][R94.64] ;  /* 0x000000045e5e7981 */ /* 0x000362000c1e1500 */
[----:B------:R-:W-:Y:S02]  /*2500*/  SGXT R7, R7, 0x1 ;  /* 0x000000010707781a */ /* 0x000fe40000000200 */
[----:B------:R-:W-:Y:S02]  /*2510*/  SHF.L.U32 R0, R0, 0x1, RZ ;  /* 0x0000000100007819 */ /* 0x000fe400000006ff */
[----:B0-----:R-:W-:Y:S02]  /*2520*/  R2UR UR67, R110 ;  /* 0x000000006e4372ca */ /* 0x001fe400000e0000 */
[----:B------:R-:W-:Y:S01]  /*2530*/  LOP3.LUT R132, R0, 0x90, R7, 0x78, !PT ;  /* 0x0000009000847812 */ /* 0x000fe200078e7807 */
[----:B------:R-:W-:-:S12]  /*2540*/  @P0 BRA `(.L_x_5) ;  /* 0x0000000000180947 */ /* 0x000fd80003800000 */
[----:B------:R-:W-:Y:S01]  /*2550*/  ELECT P1, URZ, PT ;  /* 0x0000000000ff782f */ /* 0x000fe20003820000 */
[----:B------:R-:W-:Y:S01]  /*2560*/  IMAD.MOV.U32 R2, RZ, RZ, 0x1 ;  /* 0x00000001ff027424 */ /* 0x000fe200078e00ff */
[----:B------:R-:W-:Y:S01]  /*2570*/  UMOV UR6, 0x40 ;  /* 0x0000004000067882 */ /* 0x000fe20000000000 */
[----:B------:R-:W-:Y:S01]  /*2580*/  UVIRTCOUNT.DEALLOC.SMPOOL 0x80 ;  /* 0x000000800000784c */ /* 0x000fe20000000000 */
[----:B------:R-:W-:-:S09]  /*2590*/  ULEA UR6, UR8, UR6, 0x18 ;  /* 0x0000000608067291 */ /* 0x000fd2000f8ec0ff */
[----:B------:R0:W-:Y:S03]  /*25a0*/  @P1 STS.U8 [UR6], R2 ;  /* 0x00000002ff001988 */ /* 0x0001e60008000006 */
.L_x_5:
[----:B-----5:R2:W-:Y:S01]  /*25b0*/  STS.U16 [R132+UR66], R3 ;  /* 0x0000000384007988 */ /* 0x0205e20008000442 */
[----:B0-----:R-:W-:Y:S01]  /*25c0*/  LOP3.LUT R2, R132, 0x20, RZ, 0x3c, !PT ;  /* 0x0000002084027812 */ /* 0x001fe200078e3cff */
[----:B------:R-:W0:Y:S01]  /*25d0*/  LDC R7, c[0x0][0x3c8] ;  /* 0x0000f200ff077b82 */ /* 0x000e220000000800 */
[----:B------:R-:W-:Y:S01]  /*25e0*/  USHF.L.U32 UR6, UR38, 0x15, URZ ;  /* 0x0000001526067899 */ /* 0x000fe200080006ff */
[----:B------:R-:W-:Y:S01]  /*25f0*/  STS.U16 [R132+UR66+0x400], R9 ;  /* 0x0004000984007988 */ /* 0x000fe20008000442 */
[----:B------:R-:W-:Y:S01]  /*2600*/  LOP3.LUT P1, RZ, R142, 0x7f, RZ, 0xc0, !PT ;  /* 0x0000007f8eff7812 */ /* 0x000fe2000782c0ff */
[----:B------:R-:W-:Y:S01]  /*2610*/  UMOV UR8, 0x1 ;  /* 0x0000000100087882 */ /* 0x000fe20000000000 */
[----:B------:R-:W-:Y:S01]  /*2620*/  ULOP3.LUT UR6, UR6, 0x600000, URZ, 0xc0, !UPT ;  /* 0x0060000006067892 */ /* 0x000fe2000f8ec0ff */
[----:B------:R-:W-:Y:S01]  /*2630*/  STS.U16 [R132+UR66+0x800], R13 ;  /* 0x0008000d84007988 */ /* 0x000fe20008000442 */
[----:B------:R-:W-:Y:S01]  /*2640*/  UIADD3 UR69, UPT, UPT, UR66, 0x14000, URZ ;  /* 0x0001400042457890 */ /* 0x000fe2000fffe0ff */
[----:B--2---:R-:W-:Y:S01]  /*2650*/  LOP3.LUT R3, R132, 0x40, RZ, 0x3c, !PT ;  /* 0x0000004084037812 */ /* 0x004fe200078e3cff */
[----:B------:R-:W-:Y:S01]  /*2660*/  UIADD3 UR68, UPT, UPT, UR67, UR6, URZ ;  /* 0x0000000643447290 */ /* 0x000fe2000fffe0ff */
[----:B------:R-:W-:Y:S01]  /*2670*/  STS.U16 [R132+UR66+0xc00], R17 ;  /* 0x000c001184007988 */ /* 0x000fe20008000442 */
[----:B-1----:R-:W1:Y:S01]  /*2680*/  LDC R95, c[0x0][0x3c4] ;  /* 0x0000f100ff5f7b82 */ /* 0x002e620000000800 */
[----:B------:R-:W2:Y:S02]  /*2690*/  LDCU UR9, c[0x0][0x3f0] ;  /* 0x00007e00ff0977ac */ /* 0x000ea40008000800 */
[----:B------:R-:W-:Y:S02]  /*26a0*/  STS.U16 [R132+UR66+0x1000], R21 ;  /* 0x0010001584007988 */ /* 0x000fe40008000442 */
[----:B------:R-:W-:Y:S01]  /*26b0*/  VOTEU.ALL UP0, P1 ;  /* 0x0000000000ff7886 */ /* 0x000fe20000800000 */
[----:B------:R-:W-:Y:S01]  /*26c0*/  VOTEU.ALL UP1, P1 ;  /* 0x0000000000ff7886 */ /* 0x000fe20000820000 */
[----:B------:R-:W-:Y:S01]  /*26d0*/  STS.U16 [R132+UR66+0x1400], R25 ;  /* 0x0014001984007988 */ /* 0x000fe20008000442 */
[----:B------:R-:W3:Y:S01]  /*26e0*/  LDC R92, c[0x0][0x3c4] ;  /* 0x0000f100ff5c7b82 */ /* 0x000ee20000000800 */
[----:B------:R-:W4:Y:S01]  /*26f0*/  LDCU UR60, c[0x0][0x3d4] ;  /* 0x00007a80ff3c77ac */ /* 0x000f220008000800 */
[----:B------:R-:W-:-:S04]  /*2700*/  @!UP0 UIADD3 UR6, UPT, UPT, -UR8, 0x100000, URZ ;  /* 0x0010000008068890 */ /* 0x000fc8000fffe1ff */
[----:B------:R-:W-:Y:S02]  /*2710*/  @!UP0 USHF.L.U32 UR7, UR6, 0xb, URZ ;  /* 0x0000000b06078899 */ /* 0x000fe400080006ff */
[----:B------:R-:W-:Y:S01]  /*2720*/  @!UP0 USHF.L.U32 UR6, UR6, 0x1, URZ ;  /* 0x0000000106068899 */ /* 0x000fe200080006ff */
[----:B------:R-:W-:Y:S04]  /*2730*/  STS.U16 [R132+UR66+0x1800], R29 ;  /* 0x0018001d84007988 */ /* 0x000fe80008000442 */
[----:B------:R-:W-:Y:S01]  /*2740*/  STS.U16 [R132+UR66+0x1c00], R33 ;  /* 0x001c002184007988 */ /* 0x000fe20008000442 */
[----:B------:R-:W0:Y:S03]  /*2750*/  LDC R89, c[0x0][0x3c4] ;  /* 0x0000f100ff597b82 */ /* 0x000e260000000800 */
[----:B------:R-:W-:Y:S04]  /*2760*/  STS.U16 [R132+UR66+0x2000], R37 ;  /* 0x0020002584007988 */ /* 0x000fe80008000442 */
[----:B------:R-:W-:Y:S01]  /*2770*/  STS.U16 [R132+UR66+0x2400], R41 ;  /* 0x0024002984007988 */ /* 0x000fe20008000442 */
[----:B------:R-:W0:Y:S03]  /*2780*/  LDC R90, c[0x0][0x3c4] ;  /* 0x0000f100ff5a7b82 */ /* 0x000e260000000800 */
[----:B------:R-:W-:Y:S04]  /*2790*/  STS.U16 [R132+UR66+0x2800], R45 ;  /* 0x0028002d84007988 */ /* 0x000fe80008000442 */
[----:B------:R-:W-:Y:S04]  /*27a0*/  STS.U16 [R132+UR66+0x2c00], R49 ;  /* 0x002c003184007988 */ /* 0x000fe80008000442 */
[----:B------:R1:W-:Y:S04]  /*27b0*/  STS.U16 [R132+UR66+0x3000], R53 ;  /* 0x0030003584007988 */ /* 0x0003e80008000442 */
[----:B------:R-:W-:Y:S04]  /*27c0*/  STS.U16 [R132+UR66+0x3400], R57 ;  /* 0x0034003984007988 */ /* 0x000fe80008000442 */
[----:B------:R2:W-:Y:S01]  /*27d0*/  STS.U16 [R132+UR66+0x3800], R61 ;  /* 0x0038003d84007988 */ /* 0x0005e20008000442 */
[----:B-1----:R-:W1:Y:S03]  /*27e0*/  LDC R53, c[0x0][0x3c4] ;  /* 0x0000f100ff357b82 */ /* 0x002e660000000800 */
[----:B------:R3:W-:Y:S04]  /*27f0*/  STS.U16 [R132+UR66+0x3c00], R65 ;  /* 0x003c004184007988 */ /* 0x0007e80008000442 */
[----:B------:R-:W-:Y:S01]  /*2800*/  STS.U16 [R132+UR66+0x4000], R69 ;  /* 0x0040004584007988 */ /* 0x000fe20008000442 */
[----:B--2---:R-:W2:Y:S03]  /*2810*/  LDC R61, c[0x0][0x3c4] ;  /* 0x0000f100ff3d7b82 */ /* 0x004ea60000000800 */
[----:B------:R-:W-:Y:S04]  /*2820*/  STS.U16 [R132+UR66+0x4400], R73 ;  /* 0x0044004984007988 */ /* 0x000fe80008000442 */
[----:B------:R4:W-:Y:S01]  /*2830*/  STS.U16 [R132+UR66+0x4800], R77 ;  /* 0x0048004d84007988 */ /* 0x0009e20008000442 */
[----:B---3--:R-:W3:Y:S03]  /*2840*/  LDC R65, c[0x0][0x3c4] ;  /* 0x0000f100ff417b82 */ /* 0x008ee60000000800 */
[----:B------:R0:W-:Y:S04]  /*2850*/  STS.U16 [R132+UR66+0x4c00], R81 ;  /* 0x004c005184007988 */ /* 0x0001e80008000442 */
[----:B------:R-:W-:Y:S01]  /*2860*/  STS.U16 [R132+UR66+0x5000], R85 ;  /* 0x0050005584007988 */ /* 0x000fe20008000442 */
[----:B----4-:R-:W4:Y:S03]  /*2870*/  LDC R77, c[0x0][0x3c4] ;  /* 0x0000f100ff4d7b82 */ /* 0x010f260000000800 */
[----:B------:R-:W-:Y:S04]  /*2880*/  STS.U16 [R132+UR66+0x5400], R103 ;  /* 0x0054006784007988 */ /* 0x000fe80008000442 */
[----:B------:R-:W-:Y:S01]  /*2890*/  STS.U16 [R132+UR66+0x5800], R107 ;  /* 0x0058006b84007988 */ /* 0x000fe20008000442 */
[----:B0-----:R-:W0:Y:S03]  /*28a0*/  LDC R81, c[0x0][0x3c4] ;  /* 0x0000f100ff517b82 */ /* 0x001e260000000800 */
[----:B------:R-:W-:Y:S04]  /*28b0*/  STS.U16 [R132+UR66+0x5c00], R115 ;  /* 0x005c007384007988 */ /* 0x000fe80008000442 */
[----:B------:R-:W-:Y:S04]  /*28c0*/  STS.U16 [R132+UR66+0x6000], R119 ;  /* 0x0060007784007988 */ /* 0x000fe80008000442 */
[----:B------:R-:W-:Y:S04]  /*28d0*/  STS.U16 [R132+UR66+0x6400], R123 ;  /* 0x0064007b84007988 */ /* 0x000fe80008000442 */
[----:B------:R-:W-:Y:S04]  /*28e0*/  STS.U16 [R132+UR66+0x6800], R127 ;  /* 0x0068007f84007988 */ /* 0x000fe80008000442 */
[----:B------:R-:W-:Y:S04]  /*28f0*/  STS.U16 [R132+UR66+0x6c00], R131 ;  /* 0x006c008384007988 */ /* 0x000fe80008000442 */
[----:B------:R-:W-:Y:S04]  /*2900*/  STS.U16 [R132+UR66+0x7000], R135 ;  /* 0x0070008784007988 */ /* 0x000fe80008000442 */
[----:B------:R-:W-:Y:S04]  /*2910*/  STS.U16 [R132+UR66+0x7400], R139 ;  /* 0x0074008b84007988 */ /* 0x000fe80008000442 */
[----:B------:R-:W-:Y:S04]  /*2920*/  STS.U16 [R132+UR66+0x7800], R143 ;  /* 0x0078008f84007988 */ /* 0x000fe80008000442 */
[----:B------:R-:W-:Y:S01]  /*2930*/  STS.U16 [R132+UR66+0x7c00], R91 ;  /* 0x007c005b84007988 */ /* 0x000fe20008000442 */
[----:B------:R-:W-:Y:S01]  /*2940*/  STTM.16dp32bit_t0_t15.x128 tmem[UR68], RZ ;  /* 0x000000ff000079ed */ /* 0x000fe20008b80044 */
[----:B------:R-:W-:Y:S02]  /*2950*/  STTM.16dp32bit_t16_t31.x128 tmem[UR68+0x80], RZ ;  /* 0x000080ff000079ed */ /* 0x000fe40008ba0044 */
[----:B------:R0:W-:Y:S01]  /*2960*/  STS.U16 [R2+UR66+0x100], R5 ;  /* 0x0001000502007988 */ /* 0x0001e20008000442 */
[----:B--2---:R-:W-:Y:S01]  /*2970*/  IMAD.SHL.U32 R61, R61, 0x10, RZ ;  /* 0x000000103d3d7824 */ /* 0x004fe200078e00ff */
[----:B------:R-:W2:Y:S02]  /*2980*/  LDC R69, c[0x0][0x3c4] ;  /* 0x0000f100ff457b82 */ /* 0x000ea40000000800 */
[----:B------:R1:W-:Y:S04]  /*2990*/  STS.U16 [R2+UR66+0x500], R11 ;  /* 0x0005000b02007988 */ /* 0x0003e80008000442 */
[----:B------:R-:W-:Y:S01]  /*29a0*/  STS.U16 [R2+UR66+0x900], R15 ;  /* 0x0009000f02007988 */ /* 0x000fe20008000442 */
[----:B0-----:R-:W-:Y:S01]  /*29b0*/  LOP3.LUT R5, R132, 0x60, RZ, 0x3c, !PT ;  /* 0x0000006084057812 */ /* 0x001fe200078e3cff */
[----:B------:R-:W0:Y:S02]  /*29c0*/  LDC R57, c[0x0][0x3c4] ;  /* 0x0000f100ff397b82 */ /* 0x000e240000000800 */
[----:B------:R-:W-:Y:S01]  /*29d0*/  STS.U16 [R2+UR66+0xd00], R19 ;  /* 0x000d001302007988 */ /* 0x000fe20008000442 */
[----:B----4-:R-:W-:-:S02]  /*29e0*/  IMAD R77, R77, 0x19, RZ ;  /* 0x000000194d4d7824 */ /* 0x010fc400078e02ff */
[----:B-1----:R-:W-:Y:S01]  /*29f0*/  IMAD R11, R95, 0x3, RZ ;  /* 0x000000035f0b7824 */ /* 0x002fe200078e02ff */
[----:B------:R-:W-:Y:S02]  /*2a00*/  STS.U16 [R2+UR66+0x1100], R23 ;  /* 0x0011001702007988 */ /* 0x000fe40008000442 */
[----:B------:R-:W1:Y:S02]  /*2a10*/  LDC R85, c[0x0][0x3c4] ;  /* 0x0000f100ff557b82 */ /* 0x000e640000000800 */
[----:B------:R-:W-:Y:S04]  /*2a20*/  STS.U16 [R2+UR66+0x1500], R27 ;  /* 0x0015001b02007988 */ /* 0x000fe80008000442 */
[----:B------:R-:W-:Y:S02]  /*2a30*/  STS.U16 [R2+UR66+0x1900], R31 ;  /* 0x0019001f02007988 */ /* 0x000fe40008000442 */
[----:B------:R-:W4:Y:S02]  /*2a40*/  LDC R73, c[0x0][0x3c4] ;  /* 0x0000f100ff497b82 */ /* 0x000f240000000800 */
[----:B------:R-:W-:Y:S04]  /*2a50*/  STS.U16 [R2+UR66+0x1d00], R35 ;  /* 0x001d002302007988 */ /* 0x000fe80008000442 */
[----:B------:R-:W-:Y:S01]  /*2a60*/  STS.U16 [R2+UR66+0x2100], R39 ;  /* 0x0021002702007988 */ /* 0x000fe20008000442 */
[----:B---3--:R-:W-:-:S02]  /*2a70*/  IMAD R65, R65, 0x12, RZ ;  /* 0x0000001241417824 */ /* 0x008fc400078e02ff */
[----:B------:R-:W-:Y:S01]  /*2a80*/  IMAD R53, R53, 0xb, RZ ;  /* 0x0000000b35357824 */ /* 0x000fe200078e02ff */
[----:B------:R-:W-:Y:S01]  /*2a90*/  STS.U16 [R2+UR66+0x2500], R43 ;  /* 0x0025002b02007988 */ /* 0x000fe20008000442 */
[----:B------:R-:W-:Y:S01]  /*2aa0*/  IMAD R81, R81, 0x1b, RZ ;  /* 0x0000001b51517824 */ /* 0x000fe200078e02ff */
[----:B------:R-:W-:Y:S01]  /*2ab0*/  PRMT R33, RZ, 0x7610, R33 ;  /* 0x00007610ff217816 */ /* 0x000fe20000000021 */
[----:B------:R-:W3:Y:S01]  /*2ac0*/  LDC R91, c[0x0][0x3c4] ;  /* 0x0000f100ff5b7b82 */ /* 0x000ee20000000800 */
[----:B------:R-:W-:Y:S04]  /*2ad0*/  STS.U16 [R2+UR66+0x2900], R47 ;  /* 0x0029002f02007988 */ /* 0x000fe80008000442 */
[----:B------:R2:W-:Y:S04]  /*2ae0*/  STS.U16 [R2+UR66+0x2d00], R51 ;  /* 0x002d003302007988 */ /* 0x0005e80008000442 */
[----:B------:R0:W-:Y:S04]  /*2af0*/  STS.U16 [R2+UR66+0x3100], R55 ;  /* 0x0031003702007988 */ /* 0x0001e80008000442 */
[----:B------:R-:W-:Y:S01]  /*2b00*/  STS.U16 [R2+UR66+0x3500], R59 ;  /* 0x0035003b02007988 */ /* 0x000fe20008000442 */
[----:B--2---:R-:W2:Y:S03]  /*2b10*/  LDC R51, c[0x0][0x3c4] ;  /* 0x0000f100ff337b82 */ /* 0x004ea60000000800 */
[----:B------:R1:W-:Y:S04]  /*2b20*/  STS.U16 [R2+UR66+0x3900], R63 ;  /* 0x0039003f02007988 */ /* 0x0003e80008000442 */
[----:B------:R-:W-:Y:S01]  /*2b30*/  STS.U16 [R2+UR66+0x3d00], R67 ;  /* 0x003d004302007988 */ /* 0x000fe20008000442 */
[----:B0-----:R-:W0:Y:S03]  /*2b40*/  LDC R55, c[0x0][0x3c4] ;  /* 0x0000f100ff377b82 */ /* 0x001e260000000800 */
[----:B------:R-:W-:Y:S04]  /*2b50*/  STS.U16 [R2+UR66+0x4100], R71 ;  /* 0x0041004702007988 */ /* 0x000fe80008000442 */
[----:B------:R4:W-:Y:S01]  /*2b60*/  STS.U16 [R2+UR66+0x4500], R75 ;  /* 0x0045004b02007988 */ /* 0x0009e20008000442 */
[----:B-1----:R-:W1:Y:S03]  /*2b70*/  LDC R63, c[0x0][0x3c4] ;  /* 0x0000f100ff3f7b82 */ /* 0x002e660000000800 */
[----:B------:R3:W-:Y:S04]  /*2b80*/  STS.U16 [R2+UR66+0x4900], R79 ;  /* 0x0049004f02007988 */ /* 0x0007e80008000442 */
[----:B------:R0:W-:Y:S01]  /*2b90*/  STS.U16 [R2+UR66+0x4d00], R83 ;  /* 0x004d005302007988 */ /* 0x0001e20008000442 */
[----:B----4-:R-:W4:Y:S03]  /*2ba0*/  LDC R75, c[0x0][0x3c4] ;  /* 0x0000f100ff4b7b82 */ /* 0x010f260000000800 */
[----:B------:R-:W-:Y:S04]  /*2bb0*/  STS.U16 [R2+UR66+0x5100], R87 ;  /* 0x0051005702007988 */ /* 0x000fe80008000442 */
[----:B------:R-:W-:Y:S01]  /*2bc0*/  STS.U16 [R2+UR66+0x5500], R105 ;  /* 0x0055006902007988 */ /* 0x000fe20008000442 */
[----:B---3--:R-:W3:Y:S03]  /*2bd0*/  LDC R79, c[0x0][0x3c4] ;  /* 0x0000f100ff4f7b82 */ /* 0x008ee60000000800 */
[----:B------:R-:W-:Y:S04]  /*2be0*/  STS.U16 [R2+UR66+0x5900], R109 ;  /* 0x0059006d02007988 */ /* 0x000fe80008000442 */
[----:B------:R-:W-:Y:S01]  /*2bf0*/  STS.U16 [R2+UR66+0x5d00], R117 ;  /* 0x005d007502007988 */ /* 0x000fe20008000442 */
[----:B------:R-:W1:Y:S03]  /*2c00*/  LDC R67, c[0x0][0x3c4] ;  /* 0x0000f100ff437b82 */ /* 0x000e660000000800 */
[----:B------:R-:W-:Y:S04]  /*2c10*/  STS.U16 [R2+UR66+0x6100], R121 ;  /* 0x0061007902007988 */ /* 0x000fe80008000442 */
[----:B------:R-:W-:Y:S04]  /*2c20*/  STS.U16 [R2+UR66+0x6500], R125 ;  /* 0x0065007d02007988 */ /* 0x000fe80008000442 */
[----:B------:R-:W-:Y:S04]  /*2c30*/  STS.U16 [R2+UR66+0x6900], R129 ;  /* 0x0069008102007988 */ /* 0x000fe80008000442 */
[----:B------:R-:W-:Y:S04]  /*2c40*/  STS.U16 [R2+UR66+0x6d00], R133 ;  /* 0x006d008502007988 */ /* 0x000fe80008000442 */
[----:B------:R-:W-:Y:S04]  /*2c50*/  STS.U16 [R2+UR66+0x7100], R137 ;  /* 0x0071008902007988 */ /* 0x000fe80008000442 */
[----:B------:R-:W-:Y:S04]  /*2c60*/  STS.U16 [R2+UR66+0x7500], R141 ;  /* 0x0075008d02007988 */ /* 0x000fe80008000442 */
[----:B------:R-:W-:Y:S04]  /*2c70*/  STS.U16 [R2+UR66+0x7900], R145 ;  /* 0x0079009102007988 */ /* 0x000fe80008000442 */
[----:B------:R2:W-:Y:S01]  /*2c80*/  STS.U16 [R2+UR66+0x7d00], R93 ;  /* 0x007d005d02007988 */ /* 0x0005e20008000442 */
[----:B----4-:R-:W-:Y:S01]  /*2c90*/  IMAD R75, R75, 0x18, RZ ;  /* 0x000000184b4b7824 */ /* 0x010fe200078e02ff */
[----:B0-----:R-:W0:Y:S02]  /*2ca0*/  LDC R83, c[0x0][0x3c4] ;  /* 0x0000f100ff537b82 */ /* 0x001e240000000800 */
[----:B------:R4:W-:Y:S04]  /*2cb0*/  STS.U16 [R3+UR66+0x2e00], R48 ;  /* 0x002e003003007988 */ /* 0x0009e80008000442 */
[----:B------:R-:W-:Y:S02]  /*2cc0*/  STS.U16 [R3+UR66+0x7200], R134 ;  /* 0x0072008603007988 */ /* 0x000fe40008000442 */
[----:B--2---:R-:W2:Y:S02]  /*2cd0*/  LDC R93, c[0x0][0x3c4] ;  /* 0x0000f100ff5d7b82 */ /* 0x004ea40000000800 */
[----:B------:R1:W-:Y:S04]  /*2ce0*/  STS.U16 [R3+UR66+0x200], R4 ;  /* 0x0002000403007988 */ /* 0x0003e80008000442 */
[----:B------:R-:W-:Y:S02]  /*2cf0*/  STS.U16 [R3+UR66+0x600], R8 ;  /* 0x0006000803007988 */ /* 0x000fe40008000442 */
[----:B----4-:R-:W4:Y:S02]  /*2d00*/  LDC.64 R48, c[0x0][0x3c0] ;  /* 0x0000f000ff307b82 */ /* 0x010f240000000a00 */
[----:B------:R-:W-:Y:S01]  /*2d10*/  STS.U16 [R3+UR66+0xa00], R12 ;  /* 0x000a000c03007988 */ /* 0x000fe20008000442 */
[----:B-1----:R-:W-:-:S03]  /*2d20*/  LOP3.LUT R4, R142, 0x7f, RZ, 0xc0, !PT ;  /* 0x0000007f8e047812 */ /* 0x002fc600078ec0ff */
[----:B------:R-:W-:Y:S02]  /*2d30*/  STS.U16 [R3+UR66+0xe00], R16 ;  /* 0x000e001003007988 */ /* 0x000fe40008000442 */
[----:B------:R-:W1:Y:S01]  /*2d40*/  LDC.64 R134, c[0x0][0x388] ;  /* 0x0000e200ff867b82 */ /* 0x000e620000000a00 */
[----:B------:R-:W-:Y:S01]  /*2d50*/  IMAD R4, R4, R7, RZ ;  /* 0x0000000704047224 */ /* 0x000fe200078e02ff */
[----:B------:R-:W-:Y:S04]  /*2d60*/  STS.U16 [R3+UR66+0x1200], R20 ;  /* 0x0012001403007988 */ /* 0x000fe80008000442 */
[----:B------:R-:W-:Y:S02]  /*2d70*/  STS.U16 [R3+UR66+0x1600], R24 ;  /* 0x0016001803007988 */ /* 0x000fe40008000442 */
[----:B------:R-:W0:Y:S02]  /*2d80*/  LDC R71, c[0x0][0x3c4] ;  /* 0x0000f100ff477b82 */ /* 0x000e240000000800 */
[----:B------:R-:W-:Y:S04]  /*2d90*/  STS.U16 [R3+UR66+0x1a00], R28 ;  /* 0x001a001c03007988 */ /* 0x000fe80008000442 */
[----:B------:R-:W-:Y:S01]  /*2da0*/  STS.U16 [R3+UR66+0x1e00], R32 ;  /* 0x001e002003007988 */ /* 0x000fe20008000442 */
[----:B------:R-:W-:Y:S01]  /*2db0*/  IMAD R63, R63, 0x11, RZ ;  /* 0x000000113f3f7824 */ /* 0x000fe200078e02ff */
[----:B------:R-:W-:Y:S01]  /*2dc0*/  SHF.L.U32 R95, R95, 0x1, RZ ;  /* 0x000000015f5f7819 */ /* 0x000fe200000006ff */
[----:B------:R-:W0:Y:S01]  /*2dd0*/  LDC R59, c[0x0][0x3c4] ;  /* 0x0000f100ff3b7b82 */ /* 0x000e220000000800 */
[----:B------:R-:W-:Y:S04]  /*2de0*/  STS.U16 [R3+UR66+0x2200], R36 ;  /* 0x0022002403007988 */ /* 0x000fe80008000442 */
[----:B------:R-:W-:Y:S01]  /*2df0*/  STS.U16 [R3+UR66+0x2600], R40 ;  /* 0x0026002803007988 */ /* 0x000fe20008000442 */
[----:B------:R-:W-:-:S02]  /*2e00*/  IMAD R51, R51, 0xa, RZ ;  /* 0x0000000a33337824 */ /* 0x000fc400078e02ff */
[----:B------:R-:W0:Y:S01]  /*2e10*/  LDC R87, c[0x0][0x3c4] ;  /* 0x0000f100ff577b82 */ /* 0x000e220000000800 */
        /* <DEDUP_REMOVED lines=19> */
[----:B------:R4:W-:Y:S04]  /*2f50*/  STS.U16 [R3+UR66+0x7e00], R96 ;  /* 0x007e006003007988 */ /* 0x0009e80008000442 */
[----:B------:R0:W-:Y:S04]  /*2f60*/  STS.U16 [R5+UR66+0x300], R6 ;  /* 0x0003000605007988 */ /* 0x0001e80008000442 */
[----:B------:R-:W-:Y:S01]  /*2f70*/  STS.U16 [R5+UR66+0x700], R10 ;  /* 0x0007000a05007988 */ /* 0x000fe20008000442 */
[----:B----4-:R-:W-:-:S03]  /*2f80*/  IMAD R3, R48, UR73, RZ ;  /* 0x0000004930037c24 */ /* 0x010fc6000f8e02ff */
[----:B------:R-:W-:Y:S02]  /*2f90*/  STS.U16 [R5+UR66+0xb00], R14 ;  /* 0x000b000e05007988 */ /* 0x000fe40008000442 */
[C---:B-1----:R-:W-:Y:S02]  /*2fa0*/  LEA R134, P2, R3.reuse, R134, 0x1 ;  /* 0x0000008603867211 */ /* 0x042fe400078408ff */
[----:B------:R-:W-:Y:S02]  /*2fb0*/  STS.U16 [R5+UR66+0xf00], R18 ;  /* 0x000f001205007988 */ /* 0x000fe40008000442 */
[----:B0-----:R-:W-:Y:S02]  /*2fc0*/  LEA.HI.X.SX32 R6, R3, R135, 0x1, P2 ;  /* 0x0000008703067211 */ /* 0x001fe400010f0eff */
[----:B------:R-:W-:Y:S01]  /*2fd0*/  STS.U16 [R5+UR66+0x1300], R22 ;  /* 0x0013001605007988 */ /* 0x000fe20008000442 */
[----:B------:R-:W-:Y:S01]  /*2fe0*/  IMAD R3, R7, 0x80, R4 ;  /* 0x0000008007037824 */ /* 0x000fe200078e0204 */
[----:B------:R-:W-:-:S02]  /*2ff0*/  LEA R136, P2, R4, R134, 0x1 ;  /* 0x0000008604887211 */ /* 0x000fc400078408ff */
[----:B------:R-:W-:Y:S02]  /*3000*/  STS.U16 [R5+UR66+0x1700], R26 ;  /* 0x0017001a05007988 */ /* 0x000fe40008000442 */
[----:B------:R-:W-:Y:S02]  /*3010*/  LEA R134, P3, R3, R134, 0x1 ;  /* 0x0000008603867211 */ /* 0x000fe400078608ff */
[----:B------:R-:W-:Y:S01]  /*3020*/  STS.U16 [R5+UR66+0x7f00], R94 ;  /* 0x007f005e05007988 */ /* 0x000fe20008000442 */
[-C--:B------:R-:W-:Y:S02]  /*3030*/  LEA.HI.X.SX32 R137, R4, R6.reuse, 0x1, P2 ;  /* 0x0000000604897211 */ /* 0x080fe400010f0eff */
[----:B------:R-:W-:Y:S01]  /*3040*/  SHF.L.U32 R47, R49, 0x3, RZ ;  /* 0x00000003312f7819 */ /* 0x000fe200000006ff */
[----:B------:R-:W-:Y:S01]  /*3050*/  STS.U16 [R5+UR66+0x1b00], R30 ;  /* 0x001b001e05007988 */ /* 0x000fe20008000442 */
[----:B------:R-:W-:-:S03]  /*3060*/  LEA.HI.X.SX32 R135, R3, R6, 0x1, P3 ;  /* 0x0000000603877211 */ /* 0x000fc600018f0eff */
        /* <DEDUP_REMOVED lines=23> */
[----:B------:R1:W-:Y:S01]  /*31e0*/  STS.U16 [R5+UR66+0x7b00], R88 ;  /* 0x007b005805007988 */ /* 0x0003e20008000442 */
[C---:B------:R-:W-:Y:S01]  /*31f0*/  IMAD.SHL.U32 R39, R49.reuse, 0x4, RZ ;  /* 0x0000000431277824 */ /* 0x040fe200078e00ff */
[----:B------:R-:W-:Y:S01]  /*3200*/  ISETP.LT.AND P2, PT, RZ, UR9, PT ;  /* 0x00000009ff007c0c */ /* 0x000fe2000bf41270 */
[C---:B------:R-:W-:Y:S01]  /*3210*/  IMAD R41, R49.reuse, 0x5, RZ ;  /* 0x0000000531297824 */ /* 0x040fe200078e02ff */
[----:B------:R-:W4:Y:S02]  /*3220*/  FENCE.VIEW.ASYNC.T ;  /* 0x00000000000073c6 */ /* 0x000f240000000200 */
[----:B----4-:R-:W-:Y:S01]  /*3230*/  BAR.SYNC.DEFER_BLOCKING 0x0 ;  /* 0x0000000000007b1d */ /* 0x010fe20000010000 */
[----:B------:R-:W-:-:S02]  /*3240*/  IMAD R43, R49, 0x6, RZ ;  /* 0x00000006312b7824 */ /* 0x000fc400078e02ff */
[----:B------:R-:W-:Y:S02]  /*3250*/  IMAD R45, R49, 0x7, RZ ;  /* 0x00000007312d7824 */ /* 0x000fe400078e02ff */
[----:B---3--:R-:W-:Y:S02]  /*3260*/  IMAD R79, R79, 0x1a, RZ ;  /* 0x0000001a4f4f7824 */ /* 0x008fe400078e02ff */
[----:B------:R-:W-:Y:S01]  /*3270*/  IMAD R67, R67, 0x13, RZ ;  /* 0x0000001343437824 */ /* 0x000fe200078e02ff */
[----:B------:R-:W-:Y:S01]  /*3280*/  PRMT R40, RZ, 0x7610, R40 ;  /* 0x00007610ff287816 */ /* 0x000fe20000000028 */
[----:B------:R-:W-:Y:S01]  /*3290*/  IMAD R49, R49, 0x9, RZ ;  /* 0x0000000931317824 */ /* 0x000fe200078e02ff */
[----:B------:R-:W-:Y:S01]  /*32a0*/  PRMT R52, RZ, 0x7610, R52 ;  /* 0x00007610ff347816 */ /* 0x000fe20000000034 */
[C---:B------:R-:W-:Y:S01]  /*32b0*/  IMAD.WIDE R188, R47.reuse, 0x2, R136 ;  /* 0x000000022fbc7825 */ /* 0x040fe200078e0288 */
[----:B------:R-:W-:Y:S02]  /*32c0*/  PRMT R68, RZ, 0x7610, R68 ;  /* 0x00007610ff447816 */ /* 0x000fe40000000044 */
[----:B------:R-:W-:Y:S01]  /*32d0*/  PRMT R80, RZ, 0x7610, R80 ;  /* 0x00007610ff507816 */ /* 0x000fe20000000050 */
[----:B------:R-:W-:Y:S01]  /*32e0*/  IMAD.WIDE R110, R47, 0x2, R134 ;  /* 0x000000022f6e7825 */ /* 0x000fe200078e0286 */
[----:B------:R-:W-:Y:S01]  /*32f0*/  STL.64 [R1+0x90], R188 ;  /* 0x000090bc01007387 */ /* 0x000fe20000100a00 */
[----:B------:R-:W-:-:S02]  /*3300*/  PRMT R44, RZ, 0x7610, R44 ;  /* 0x00007610ff2c7816 */ /* 0x000fc4000000002c */
[C---:B------:R-:W-:Y:S01]  /*3310*/  IMAD.WIDE R174, R49.reuse, 0x2, R136 ;  /* 0x0000000231ae7825 */ /* 0x040fe200078e0288 */
[----:B------:R3:W-:Y:S01]  /*3320*/  STL.64 [R1+0x88], R110 ;  /* 0x0000886e01007387 */ /* 0x0007e20000100a00 */
[----:B------:R-:W-:Y:S02]  /*3330*/  PRMT R56, RZ, 0x7610, R56 ;  /* 0x00007610ff387816 */ /* 0x000fe40000000038 */
[----:B------:R-:W-:Y:S01]  /*3340*/  IMAD.WIDE R108, R49, 0x2, R134 ;  /* 0x00000002316c7825 */ /* 0x000fe200078e0286 */
[----:B------:R-:W-:Y:S04]  /*3350*/  STL.64 [R1+0x80], R174 ;  /* 0x000080ae01007387 */ /* 0x000fe80000100a00 */
[----:B------:R-:W4:Y:S02]  /*3360*/  FENCE.VIEW.ASYNC.S ;  /* 0x00000000000073c6 */ /* 0x000f240000000000 */
[----:B----4-:R4:W1:Y:S01]  /*3370*/  @!UP1 SYNCS.EXCH.64 URZ, [UR69], UR6 ;  /* 0x0000000645ff95b2 */ /* 0x0108620008000100 */
[----:B------:R-:W-:Y:S01]  /*3380*/  PRMT R72, RZ, 0x7610, R72 ;  /* 0x00007610ff487816 */ /* 0x000fe20000000048 */
[----:B0-----:R-:W-:Y:S01]  /*3390*/  IMAD.WIDE R140, R39, 0x2, R136 ;  /* 0x00000002278c7825 */ /* 0x001fe200078e0288 */
[----:B------:R0:W-:Y:S01]  /*33a0*/  STL.64 [R1+0x78], R108 ;  /* 0x0000786c01007387 */ /* 0x0001e20000100a00 */
[----:B------:R-:W-:-:S02]  /*33b0*/  PRMT R84, RZ, 0x7610, R84 ;  /* 0x00007610ff547816 */ /* 0x000fc40000000054 */
[----:B------:R-:W-:Y:S01]  /*33c0*/  IMAD.WIDE R138, R39, 0x2, R134 ;  /* 0x00000002278a7825 */ /* 0x000fe200078e0286 */
[----:B------:R-:W-:Y:S01]  /*33d0*/  STL.64 [R1+0xd0], R140 ;  /* 0x0000d08c01007387 */ /* 0x000fe20000100a00 */
[----:B------:R-:W-:Y:S02]  /*33e0*/  PRMT R48, RZ, 0x7610, R48 ;  /* 0x00007610ff307816 */ /* 0x000fe40000000030 */
[C---:B------:R-:W-:Y:S01]  /*33f0*/  IMAD.WIDE R120, R41.reuse, 0x2, R136 ;  /* 0x0000000229787825 */ /* 0x040fe200078e0288 */
[----:B-1----:R-:W-:Y:S01]  /*3400*/  BAR.SYNC.DEFER_BLOCKING 0x0 ;  /* 0x0000000000007b1d */ /* 0x002fe20000010000 */
[----:B------:R-:W-:Y:S02]  /*3410*/  PRMT R60, RZ, 0x7610, R60 ;  /* 0x00007610ff3c7816 */ /* 0x000fe4000000003c */
[----:B------:R-:W-:Y:S01]  /*3420*/  IMAD.WIDE R118, R41, 0x2, R134 ;  /* 0x0000000229767825 */ /* 0x000fe200078e0286 */
[----:B------:R-:W-:Y:S02]  /*3430*/  PRMT R76, RZ, 0x7610, R76 ;  /* 0x00007610ff4c7816 */ /* 0x000fe4000000004c */
[----:B------:R-:W-:Y:S01]  /*3440*/  PRMT R6, RZ, 0x7610, R6 ;  /* 0x00007610ff067816 */ /* 0x000fe20000000006 */
[--C-:B------:R-:W-:Y:S01]  /*3450*/  IMAD.WIDE R106, R43, 0x2, R136.reuse ;  /* 0x000000022b6a7825 */ /* 0x100fe200078e0288 */
[----:B------:R-:W-:Y:S03]  /*3460*/  STL.64 [R1+0xc8], R138 ;  /* 0x0000c88a01007387 */ /* 0x000fe60000100a00 */
[C---:B------:R-:W-:Y:S01]  /*3470*/  IMAD.WIDE R186, R61.reuse, 0x2, R136 ;  /* 0x000000023dba7825 */ /* 0x040fe200078e0288 */
[----:B------:R-:W-:Y:S03]  /*3480*/  STL.64 [R1+0xc0], R120 ;  /* 0x0000c07801007387 */ /* 0x000fe60000100a00 */
[----:B------:R-:W-:Y:S01]  /*3490*/  IMAD.WIDE R184, R61, 0x2, R134 ;  /* 0x000000023db87825 */ /* 0x000fe200078e0286 */
[----:B------:R-:W-:Y:S03]  /*34a0*/  STL.64 [R1+0xb8], R118 ;  /* 0x0000b87601007387 */ /* 0x000fe60000100a00 */
[C---:B------:R-:W-:Y:S01]  /*34b0*/  IMAD.WIDE R182, R75.reuse, 0x2, R136 ;  /* 0x000000024bb67825 */ /* 0x040fe200078e0288 */
[----:B------:R-:W-:Y:S03]  /*34c0*/  STL.64 [R1+0xb0], R106 ;  /* 0x0000b06a01007387 */ /* 0x000fe60000100a00 */
[----:B------:R-:W-:-:S04]  /*34d0*/  IMAD.WIDE R180, R75, 0x2, R134 ;  /* 0x000000024bb47825 */ /* 0x000fc800078e0286 */
[----:B--2---:R-:W-:-:S04]  /*34e0*/  IMAD.WIDE R178, R93, 0x2, R136 ;  /* 0x000000025db27825 */ /* 0x004fc800078e0288 */
[----:B------:R-:W-:-:S04]  /*34f0*/  IMAD.WIDE R176, R92, 0x2, R134 ;  /* 0x000000025cb07825 */ /* 0x000fc800078e0286 */
        /* <DEDUP_REMOVED lines=8> */
[----:B------:R-:W-:Y:S01]  /*3580*/  IMAD.WIDE R158, R65, 0x2, R136 ;  /* 0x00000002419e7825 */ /* 0x000fe200078e0288 */
[----:B------:R-:W-:-:S03]  /*3590*/  PRMT R38, RZ, 0x7610, R38 ;  /* 0x00007610ff267816 */ /* 0x000fc60000000026 */
[----:B------:R-:W-:Y:S01]  /*35a0*/  IMAD.WIDE R156, R65, 0x2, R134 ;  /* 0x00000002419c7825 */ /* 0x000fe200078e0286 */
[----:B------:R-:W-:Y:S02]  /*35b0*/  PRMT R50, RZ, 0x7610, R50 ;  /* 0x00007610ff327816 */ /* 0x000fe40000000032 */
[----:B------:R-:W-:Y:S01]  /*35c0*/  PRMT R66, RZ, 0x7610, R66 ;  /* 0x00007610ff427816 */ /* 0x000fe20000000042 */
[----:B------:R-:W-:Y:S01]  /*35d0*/  IMAD.WIDE R104, R43, 0x2, R134 ;  /* 0x000000022b687825 */ /* 0x000fe200078e0286 */
[----:B------:R-:W-:Y:S01]  /*35e0*/  STL.64 [R1+0x1e0], R186 ;  /* 0x0001e0ba01007387 */ /* 0x000fe20000100a00 */
[----:B------:R-:W-:Y:S02]  /*35f0*/  PRMT R78, RZ, 0x7610, R78 ;  /* 0x00007610ff4e7816 */ /* 0x000fe4000000004e */
[----:B------:R-:W-:Y:S01]  /*3600*/  IMAD.WIDE R154, R53, 0x2, R136 ;  /* 0x00000002359a7825 */ /* 0x000fe200078e0288 */
[----:B------:R-:W-:Y:S01]  /*3610*/  STL.64 [R1+0xa8], R104 ;  /* 0x0000a86801007387 */ /* 0x000fe20000100a00 */
[----:B------:R-:W-:-:S02]  /*3620*/  PRMT R42, RZ, 0x7610, R42 ;  /* 0x00007610ff2a7816 */ /* 0x000fc4000000002a */
[----:B------:R-:W-:Y:S01]  /*3630*/  PRMT R54, RZ, 0x7610, R54 ;  /* 0x00007610ff367816 */ /* 0x000fe20000000036 */
[----:B------:R-:W-:Y:S01]  /*3640*/  STL.64 [R1+0x1d8], R184 ;  /* 0x0001d8b801007387 */ /* 0x000fe20000100a00 */
[----:B------:R-:W-:Y:S01]  /*3650*/  PRMT R70, RZ, 0x7610, R70 ;  /* 0x00007610ff467816 */ /* 0x000fe20000000046 */
[----:B------:R-:W-:Y:S01]  /*3660*/  IMAD.WIDE R152, R53, 0x2, R134 ;  /* 0x0000000235987825 */ /* 0x000fe200078e0286 */
[----:B------:R-:W-:Y:S01]  /*3670*/  PRMT R82, RZ, 0x7610, R82 ;  /* 0x00007610ff527816 */ /* 0x000fe20000000052 */
[----:B------:R-:W-:Y:S01]  /*3680*/  STL.64 [R1+0x168], R182 ;  /* 0x000168b601007387 */ /* 0x000fe20000100a00 */
[----:B------:R-:W-:Y:S01]  /*3690*/  PRMT R46, RZ, 0x7610, R46 ;  /* 0x00007610ff2e7816 */ /* 0x000fe2000000002e */
[----:B------:R-:W-:Y:S01]  /*36a0*/  IMAD R55, R55, 0xc, RZ ;  /* 0x0000000c37377824 */ /* 0x000fe200078e02ff */
[----:B------:R-:W-:Y:S01]  /*36b0*/  PRMT R58, RZ, 0x7610, R58 ;  /* 0x00007610ff3a7816 */ /* 0x000fe2000000003a */
[----:B------:R-:W-:Y:S01]  /*36c0*/  STL.64 [R1+0x160], R180 ;  /* 0x000160b401007387 */ /* 0x000fe20000100a00 */
[----:B------:R-:W-:Y:S01]  /*36d0*/  PRMT R74, RZ, 0x7610, R74 ;  /* 0x00007610ff4a7816 */ /* 0x000fe2000000004a */
[----:B------:R-:W-:Y:S01]  /*36e0*/  IMAD R69, R69, 0x14, RZ ;  /* 0x0000001445457824 */ /* 0x000fe200078e02ff */
[----:B------:R-:W-:Y:S01]  /*36f0*/  PRMT R86, RZ, 0x7610, R86 ;  /* 0x00007610ff567816 */ /* 0x000fe20000000056 */
[----:B------:R-:W-:Y:S01]  /*3700*/  STL.64 [R1+0x248], R178 ;  /* 0x000248b201007387 */ /* 0x000fe20000100a00 */
[----:B------:R-:W-:Y:S01]  /*3710*/  PRMT R88, RZ, 0x7610, R88 ;  /* 0x00007610ff587816 */ /* 0x000fe20000000058 */
[----:B------:R-:W-:Y:S01]  /*3720*/  IMAD.WIDE R8, R11, 0x2, R134 ;  /* 0x000000020b087825 */ /* 0x000fe200078e0286 */
[----:B------:R-:W-:Y:S01]  /*3730*/  PRMT R5, RZ, 0x7610, R5 ;  /* 0x00007610ff057816 */ /* 0x000fe20000000005 */
[----:B------:R-:W-:Y:S02]  /*3740*/  STL.64 [R1+0x250], R176 ;  /* 0x000250b001007387 */ /* 0x000fe40000100a00 */
[----:B------:R-:W-:-:S02]  /*3750*/  IMAD.WIDE R100, R79, 0x2, R136 ;  /* 0x000000024f647825 */ /* 0x000fc400078e0288 */
[----:B------:R-:W-:Y:S02]  /*3760*/  STL.64 [R1+0x1d0], R172 ;  /* 0x0001d0ac01007387 */ /* 0x000fe40000100a00 */
[----:B------:R-:W-:Y:S02]  /*3770*/  IMAD.WIDE R96, R79, 0x2, R134 ;  /* 0x000000024f607825 */ /* 0x000fe400078e0286 */
[----:B------:R-:W-:Y:S02]  /*3780*/  STL.64 [R1+0x1c8], R170 ;  /* 0x0001c8aa01007387 */ /* 0x000fe40000100a00 */
[C---:B------:R-:W-:Y:S02]  /*3790*/  IMAD.WIDE R150, R67.reuse, 0x2, R136 ;  /* 0x0000000243967825 */ /* 0x040fe400078e0288 */
[----:B------:R-:W-:Y:S01]  /*37a0*/  STL.64 [R1+0x158], R168 ;  /* 0x000158a801007387 */ /* 0x000fe20000100a00 */
[----:B------:R-:W-:Y:S01]  /*37b0*/  PRMT R62, RZ, 0x7610, R62 ;  /* 0x00007610ff3e7816 */ /* 0x000fe2000000003e */
[----:B------:R-:W-:-:S02]  /*37c0*/  IMAD.WIDE R148, R67, 0x2, R134 ;  /* 0x0000000243947825 */ /* 0x000fc400078e0286 */
[----:B------:R-:W-:Y:S01]  /*37d0*/  STL.64 [R1+0x150], R166 ;  /* 0x000150a601007387 */ /* 0x000fe20000100a00 */
[----:B------:R-:W-:Y:S01]  /*37e0*/  PRMT R64, RZ, 0x7610, R64 ;  /* 0x00007610ff407816 */ /* 0x000fe20000000040 */
[----:B------:R-:W-:Y:S02]  /*37f0*/  IMAD.WIDE R10, R11, 0x2, R136 ;  /* 0x000000020b0a7825 */ /* 0x000fe400078e0288 */
[----:B------:R-:W-:Y:S04]  /*3800*/  STL.64 [R1+0xf8], R164 ;  /* 0x0000f8a401007387 */ /* 0x000fe80000100a00 */
[----:B------:R-:W-:Y:S04]  /*3810*/  STL.64 [R1+0xf0], R162 ;  /* 0x0000f0a201007387 */ /* 0x000fe80000100a00 */
[----:B------:R-:W-:Y:S04]  /*3820*/  STL.64 [R1+0x238], R160 ;  /* 0x000238a001007387 */ /* 0x000fe80000100a00 */
[----:B------:R-:W-:Y:S01]  /*3830*/  STL.64 [R1+0x230], R102 ;  /* 0x0002306601007387 */ /* 0x000fe20000100a00 */
[----:B------:R-:W-:-:S03]  /*3840*/  PRMT R36, RZ, 0x7610, R36 ;  /* 0x00007610ff247816 */ /* 0x000fc60000000024 */
[----:B------:R-:W-:Y:S01]  /*3850*/  STL.64 [R1+0x1c0], R158 ;  /* 0x0001c09e01007387 */ /* 0x000fe20000100a00 */
[----:B------:R-:W-:Y:S01]  /*3860*/  PRMT R34, RZ, 0x7610, R34 ;  /* 0x00007610ff227816 */ /* 0x000fe20000000022 */
[----:B------:R-:W-:Y:S02]  /*3870*/  IMAD.WIDE R146, R81, 0x2, R136 ;  /* 0x0000000251927825 */ /* 0x000fe400078e0288 */
[----:B------:R-:W-:Y:S01]  /*3880*/  STL.64 [R1+0x1b8], R156 ;  /* 0x0001b89c01007387 */ /* 0x000fe20000100a00 */
[----:B------:R-:W-:Y:S01]  /*3890*/  PRMT R32, RZ, 0x7610, R32 ;  /* 0x00007610ff207816 */ /* 0x000fe20000000020 */
[----:B------:R-:W-:Y:S02]  /*38a0*/  IMAD R83, R83, 0x1c, RZ ;  /* 0x0000001c53537824 */ /* 0x000fe400078e02ff */
[----:B------:R-:W-:Y:S01]  /*38b0*/  STL.64 [R1+0x148], R100 ;  /* 0x0001486401007387 */ /* 0x000fe20000100a00 */
[----:B------:R-:W-:Y:S01]  /*38c0*/  PRMT R22, RZ, 0x7610, R22 ;  /* 0x00007610ff167816 */ /* 0x000fe20000000016 */
[----:B------:R-:W-:-:S02]  /*38d0*/  IMAD.WIDE R144, R81, 0x2, R134 ;  /* 0x0000000251907825 */ /* 0x000fc400078e0286 */
[----:B------:R1:W-:Y:S02]  /*38e0*/  STL.64 [R1+0x140], R96 ;  /* 0x0001406001007387 */ /* 0x0003e40000100a00 */
[----:B------:R-:W-:Y:S02]  /*38f0*/  IMAD R57, R57, 0xd, RZ ;  /* 0x0000000d39397824 */ /* 0x000fe400078e02ff */
[----:B------:R2:W-:Y:S01]  /*3900*/  STL.64 [R1+0x228], R154 ;  /* 0x0002289a01007387 */ /* 0x0005e20000100a00 */
[----:B------:R-:W-:Y:S02]  /*3910*/  IMAD R71, R71, 0x15, RZ ;  /* 0x0000001547477824 */ /* 0x000fe400078e02ff */
[----:B------:R-:W-:Y:S01]  /*3920*/  IMAD R85, R85, 0x1d, RZ ;  /* 0x0000001d55557824 */ /* 0x000fe200078e02ff */
[----:B------:R-:W-:Y:S01]  /*3930*/  STL.64 [R1+0x220], R152 ;  /* 0x0002209801007387 */ /* 0x000fe20000100a00 */
[----:B------:R-:W-:Y:S01]  /*3940*/  IMAD.WIDE R130, R55, 0x2, R136 ;  /* 0x0000000237827825 */ /* 0x000fe200078e0288 */
[----:B------:R-:W-:-:S02]  /*3950*/  PRMT R31, RZ, 0x7610, R31 ;  /* 0x00007610ff1f7816 */ /* 0x000fc4000000001f */
[----:B------:R-:W2:Y:S01]  /*3960*/  @P2 LDG.E.U16 R38, desc[UR4][R136.64] ;  /* 0x0000000488262981 */ /* 0x000ea2000c1e1500 */
[----:B------:R-:W-:Y:S01]  /*3970*/  IMAD.WIDE R128, R69, 0x2, R136 ;  /* 0x0000000245807825 */ /* 0x000fe200078e0288 */
[----:B------:R-:W-:Y:S02]  /*3980*/  PRMT R30, RZ, 0x7610, R30 ;  /* 0x00007610ff1e7816 */ /* 0x000fe4000000001e */
[----:B------:R-:W2:Y:S01]  /*3990*/  @P2 LDG.E.U16 R40, desc[UR4][R134.64] ;  /* 0x0000000486282981 */ /* 0x000ea2000c1e1500 */
[----:B------:R-:W-:Y:S01]  /*39a0*/  IMAD.WIDE R98, R55, 0x2, R134 ;  /* 0x0000000237627825 */ /* 0x000fe200078e0286 */
[----:B------:R-:W-:Y:S02]  /*39b0*/  PRMT R35, RZ, 0x7610, R35 ;  /* 0x00007610ff237816 */ /* 0x000fe40000000023 */
[----:B------:R-:W2:Y:S01]  /*39c0*/  @P2 LDG.E.U16 R50, desc[UR4][R188.64] ;  /* 0x00000004bc322981 */ /* 0x000ea2000c1e1500 */
[----:B------:R-:W-:-:S03]  /*39d0*/  PRMT R37, RZ, 0x7610, R37 ;  /* 0x00007610ff257816 */ /* 0x000fc60000000025 */
[----:B------:R3:W2:Y:S01]  /*39e0*/  @P2 LDG.E.U16 R52, desc[UR4][R110.64] ;  /* 0x000000046e342981 */ /* 0x0006a2000c1e1500 */
[----:B------:R-:W-:-:S03]  /*39f0*/  PRMT R23, RZ, 0x7610, R23 ;  /* 0x00007610ff177816 */ /* 0x000fc60000000017 */
[----:B------:R-:W2:Y:S01]  /*3a00*/  @P2 LDG.E.U16 R66, desc[UR4][R186.64] ;  /* 0x00000004ba422981 */ /* 0x000ea2000c1e1500 */
[----:B------:R-:W-:-:S03]  /*3a10*/  PRMT R24, RZ, 0x7610, R24 ;  /* 0x00007610ff187816 */ /* 0x000fc60000000018 */
[----:B------:R-:W2:Y:S01]  /*3a20*/  @P2 LDG.E.U16 R68, desc[UR4][R184.64] ;  /* 0x00000004b8442981 */ /* 0x000ea2000c1e1500 */
[----:B------:R-:W-:-:S03]  /*3a30*/  PRMT R25, RZ, 0x7610, R25 ;  /* 0x00007610ff197816 */ /* 0x000fc60000000019 */
[----:B------:R-:W2:Y:S01]  /*3a40*/  @P2 LDG.E.U16 R78, desc[UR4][R182.64] ;  /* 0x00000004b64e2981 */ /* 0x000ea2000c1e1500 */
[----:B------:R-:W-:-:S03]  /*3a50*/  PRMT R26, RZ, 0x7610, R26 ;  /* 0x00007610ff1a7816 */ /* 0x000fc6000000001a */
[----:B------:R-:W2:Y:S01]  /*3a60*/  @P2 LDG.E.U16 R80, desc[UR4][R180.64] ;  /* 0x00000004b4502981 */ /* 0x000ea2000c1e1500 */
[----:B------:R-:W-:Y:S01]  /*3a70*/  PRMT R27, RZ, 0x7610, R27 ;  /* 0x00007610ff1b7816 */ /* 0x000fe2000000001b */
[----:B------:R-:W-:Y:S02]  /*3a80*/  IMAD.WIDE R126, R69, 0x2, R134 ;  /* 0x00000002457e7825 */ /* 0x000fe400078e0286 */
[----:B------:R-:W-:Y:S01]  /*3a90*/  STL.64 [R1+0x1b0], R150 ;  /* 0x0001b09601007387 */ /* 0x000fe20000100a00 */
[----:B------:R-:W-:Y:S01]  /*3aa0*/  PRMT R28, RZ, 0x7610, R28 ;  /* 0x00007610ff1c7816 */ /* 0x000fe2000000001c */
[C---:B------:R-:W-:Y:S02]  /*3ab0*/  IMAD.WIDE R124, R83.reuse, 0x2, R136 ;  /* 0x00000002537c7825 */ /* 0x040fe400078e0288 */
[----:B------:R-:W2:Y:S01]  /*3ac0*/  @P2 LDG.E.U16 R42, desc[UR4][R178.64] ;  /* 0x00000004b22a2981 */ /* 0x000ea2000c1e1500 */
[----:B------:R-:W-:Y:S01]  /*3ad0*/  PRMT R29, RZ, 0x7610, R29 ;  /* 0x00007610ff1d7816 */ /* 0x000fe2000000001d */
[----:B------:R-:W-:-:S02]  /*3ae0*/  IMAD.WIDE R122, R83, 0x2, R134 ;  /* 0x00000002537a7825 */ /* 0x000fc400078e0286 */
[----:B------:R-:W2:Y:S01]  /*3af0*/  @P2 LDG.E.U16 R44, desc[UR4][R176.64] ;  /* 0x00000004b02c2981 */ /* 0x000ea2000c1e1500 */
[----:B------:R-:W-:-:S03]  /*3b00*/  PRMT R12, RZ, 0x7610, R12 ;  /* 0x00007610ff0c7816 */ /* 0x000fc6000000000c */
        /* <DEDUP_REMOVED lines=9> */
[----:B------:R-:W-:-:S03]  /*3ba0*/  IMAD.WIDE R116, R57, 0x2, R136 ;  /* 0x0000000239747825 */ /* 0x000fc600078e0288 */
[----:B------:R-:W2:Y:S01]  /*3bb0*/  @P2 LDG.E.U16 R84, desc[UR4][R166.64] ;  /* 0x00000004a6542981 */ /* 0x000ea2000c1e1500 */
[----:B------:R-:W-:-:S03]  /*3bc0*/  IMAD.WIDE R92, R57, 0x2, R134 ;  /* 0x00000002395c7825 */ /* 0x000fc600078e0286 */
[----:B------:R-:W-:Y:S01]  /*3bd0*/  STL.64 [R1+0x1a8], R148 ;  /* 0x0001a89401007387 */ /* 0x000fe20000100a00 */
[----:B------:R-:W-:-:S03]  /*3be0*/  IMAD.WIDE R114, R71, 0x2, R136 ;  /* 0x0000000247727825 */ /* 0x000fc600078e0288 */
[----:B------:R-:W2:Y:S01]  /*3bf0*/  @P2 LDG.E.U16 R46, desc[UR4][R164.64] ;  /* 0x00000004a42e2981 */ /* 0x000ea2000c1e1500 */
[----:B------:R-:W-:-:S03]  /*3c00*/  IMAD.WIDE R112, R71, 0x2, R134 ;  /* 0x0000000247707825 */ /* 0x000fc600078e0286 */
[----:B------:R-:W2:Y:S01]  /*3c10*/  @P2 LDG.E.U16 R48, desc[UR4][R162.64] ;  /* 0x00000004a2302981 */ /* 0x000ea2000c1e1500 */
[----:B---3--:R-:W-:-:S03]  /*3c20*/  IMAD.WIDE R110, R85, 0x2, R136 ;  /* 0x00000002556e7825 */ /* 0x008fc600078e0288 */
[----:B------:R-:W3:Y:S01]  /*3c30*/  @P2 LDG.E.U16 R58, desc[UR4][R160.64] ;  /* 0x00000004a03a2981 */ /* 0x000ee2000c1e1500 */
[----:B0-----:R-:W-:-:S03]  /*3c40*/  IMAD.WIDE R108, R85, 0x2, R134 ;  /* 0x00000002556c7825 */ /* 0x001fc600078e0286 */
[----:B------:R-:W3:Y:S04]  /*3c50*/  @P2 LDG.E.U16 R60, desc[UR4][R102.64] ;  /* 0x00000004663c2981 */ /* 0x000ee8000c1e1500 */
[----:B------:R-:W3:Y:S04]  /*3c60*/  @P2 LDG.E.U16 R74, desc[UR4][R158.64] ;  /* 0x000000049e4a2981 */ /* 0x000ee8000c1e1500 */
[----:B------:R-:W3:Y:S04]  /*3c70*/  @P2 LDG.E.U16 R76, desc[UR4][R156.64] ;  /* 0x000000049c4c2981 */ /* 0x000ee8000c1e1500 */
[----:B------:R-:W3:Y:S04]  /*3c80*/  @P2 LDG.E.U16 R86, desc[UR4][R100.64] ;  /* 0x0000000464562981 */ /* 0x000ee8000c1e1500 */
[----:B------:R1:W3:Y:S01]  /*3c90*/  @P2 LDG.E.U16 R88, desc[UR4][R96.64] ;  /* 0x0000000460582981 */ /* 0x0002e2000c1e1500 */
[----:B------:R-:W-:-:S03]  /*3ca0*/  IMAD R73, R73, 0x16, RZ ;  /* 0x0000001649497824 */ /* 0x000fc600078e02ff */
[----:B------:R0:W3:Y:S04]  /*3cb0*/  @P2 LDG.E.U16 R5, desc[UR4][R10.64] ;  /* 0x000000040a052981 */ /* 0x0000e8000c1e1500 */
[----:B------:R-:W-:Y:S04]  /*3cc0*/  STL.64 [R1+0x138], R146 ;  /* 0x0001389201007387 */ /* 0x000fe80000100a00 */
[----:B------:R0:W3:Y:S04]  /*3cd0*/  @P2 LDG.E.U16 R6, desc[UR4][R8.64] ;  /* 0x0000000408062981 */ /* 0x0000e8000c1e1500 */
[----:B------:R-:W-:Y:S04]  /*3ce0*/  STL.64 [R1+0x130], R144 ;  /* 0x0001309001007387 */ /* 0x000fe80000100a00 */
[----:B------:R2:W3:Y:S04]  /*3cf0*/  @P2 LDG.E.U16 R62, desc[UR4][R154.64] ;  /* 0x000000049a3e2981 */ /* 0x0004e8000c1e1500 */
[----:B------:R-:W3:Y:S04]  /*3d00*/  @P2 LDG.E.U16 R64, desc[UR4][R152.64] ;  /* 0x0000000498402981 */ /* 0x000ee8000c1e1500 */
[----:B------:R-:W3:Y:S04]  /*3d10*/  @P2 LDG.E.U16 R36, desc[UR4][R150.64] ;  /* 0x0000000496242981 */ /* 0x000ee8000c1e1500 */
[----:B------:R-:W3:Y:S04]  /*3d20*/  @P2 LDG.E.U16 R34, desc[UR4][R148.64] ;  /* 0x0000000494222981 */ /* 0x000ee8000c1e1500 */
[----:B------:R-:W3:Y:S04]  /*3d30*/  @P2 LDG.E.U16 R33, desc[UR4][R146.64] ;  /* 0x0000000492212981 */ /* 0x000ee8000c1e1500 */
[----:B------:R-:W3:Y:S01]  /*3d40*/  @P2 LDG.E.U16 R32, desc[UR4][R144.64] ;  /* 0x0000000490202981 */ /* 0x000ee2000c1e1500 */
[----:B------:R-:W-:-:S03]  /*3d50*/  IMAD R59, R59, 0xe, RZ ;  /* 0x0000000e3b3b7824 */ /* 0x000fc600078e02ff */
[----:B------:R-:W3:Y:S04]  /*3d60*/  @P2 LDG.E.U16 R22, desc[UR4][R128.64] ;  /* 0x0000000480162981 */ /* 0x000ee8000c1e1500 */
[----:B------:R-:W-:Y:S01]  /*3d70*/  STL.64 [R1+0x218], R130 ;  /* 0x0002188201007387 */ /* 0x000fe20000100a00 */
[----:B------:R-:W-:Y:S01]  /*3d80*/  PRMT R14, RZ, 0x7610, R14 ;  /* 0x00007610ff0e7816 */ /* 0x000fe2000000000e */
[----:B-1----:R-:W-:Y:S02]  /*3d90*/  IMAD.WIDE R96, R73, 0x2, R136 ;  /* 0x0000000249607825 */ /* 0x002fe400078e0288 */
[----:B------:R-:W3:Y:S04]  /*3da0*/  @P2 LDG.E.U16 R31, desc[UR4][R140.64] ;  /* 0x000000048c1f2981 */ /* 0x000ee8000c1e1500 */
[----:B------:R-:W3:Y:S04]  /*3db0*/  @P2 LDG.E.U16 R30, desc[UR4][R138.64] ;  /* 0x000000048a1e2981 */ /* 0x000ee8000c1e1500 */
[----:B------:R-:W3:Y:S04]  /*3dc0*/  @P2 LDG.E.U16 R35, desc[UR4][R130.64] ;  /* 0x0000000482232981 */ /* 0x000ee8000c1e1500 */
[----:B------:R1:W3:Y:S04]  /*3dd0*/  @P2 LDG.E.U16 R37, desc[UR4][R98.64] ;  /* 0x0000000462252981 */ /* 0x0002e8000c1e1500 */
[----:B------:R-:W3:Y:S04]  /*3de0*/  @P2 LDG.E.U16 R23, desc[UR4][R126.64] ;  /* 0x000000047e172981 */ /* 0x000ee8000c1e1500 */
[----:B------:R-:W3:Y:S04]  /*3df0*/  @P2 LDG.E.U16 R24, desc[UR4][R124.64] ;  /* 0x000000047c182981 */ /* 0x000ee8000c1e1500 */
[----:B------:R-:W3:Y:S04]  /*3e00*/  @P2 LDG.E.U16 R25, desc[UR4][R122.64] ;  /* 0x000000047a192981 */ /* 0x000ee8000c1e1500 */
        /* <DEDUP_REMOVED lines=8> */
[----:B------:R-:W3:Y:S01]  /*3e90*/  @P2 LDG.E.U16 R18, desc[UR4][R106.64] ;  /* 0x000000046a122981 */ /* 0x000ee2000c1e1500 */
[----:B------:R-:W-:Y:S01]  /*3ea0*/  PRMT R16, RZ, 0x7610, R16 ;  /* 0x00007610ff107816 */ /* 0x000fe20000000010 */
[----:B------:R-:W-:Y:S01]  /*3eb0*/  IMAD R87, R87, 0x1e, RZ ;  /* 0x0000001e57577824 */ /* 0x000fe200078e02ff */
[----:B------:R-:W-:Y:S01]  /*3ec0*/  PRMT R13, RZ, 0x7610, R13 ;  /* 0x00007610ff0d7816 */ /* 0x000fe2000000000d */
[----:B------:R1:W-:Y:S01]  /*3ed0*/  STL.64 [R1+0x210], R98 ;  /* 0x0002106201007387 */ /* 0x0003e20000100a00 */
[----:B------:R-:W-:Y:S01]  /*3ee0*/  PRMT R17, RZ, 0x7610, R17 ;  /* 0x00007610ff117816 */ /* 0x000fe20000000011 */
[----:B------:R-:W-:Y:S01]  /*3ef0*/  IMAD.WIDE R94, R73, 0x2, R134 ;  /* 0x00000002495e7825 */ /* 0x000fe200078e0286 */
[----:B------:R-:W-:Y:S01]  /*3f00*/  PRMT R15, RZ, 0x7610, R15 ;  /* 0x00007610ff0f7816 */ /* 0x000fe2000000000f */
[----:B------:R-:W-:Y:S01]  /*3f10*/  STL.64 [R1+0x1a0], R128 ;  /* 0x0001a08001007387 */ /* 0x000fe20000100a00 */
[----:B0-----:R-:W-:Y:S01]  /*3f20*/  PRMT R11, RZ, 0x7610, R11 ;  /* 0x00007610ff0b7816 */ /* 0x001fe2000000000b */
[----:B------:R-:W-:Y:S01]  /*3f30*/  IMAD R39, R89, 0xf, RZ ;  /* 0x0000000f59277824 */ /* 0x000fe200078e02ff */
[----:B------:R-:W-:Y:S01]  /*3f40*/  PRMT R10, RZ, 0x7610, R10 ;  /* 0x00007610ff0a7816 */ /* 0x000fe2000000000a */
[----:B------:R-:W-:Y:S01]  /*3f50*/  STL.64 [R1+0x198], R126 ;  /* 0x0001987e01007387 */ /* 0x000fe20000100a00 */
[----:B------:R-:W-:Y:S01]  /*3f60*/  IMAD.WIDE R102, R59, 0x2, R136 ;  /* 0x000000023b667825 */ /* 0x000fe200078e0288 */
[----:B------:R-:W-:-:S02]  /*3f70*/  PRMT R9, RZ, 0x7610, R9 ;  /* 0x00007610ff097816 */ /* 0x000fc40000000009 */
[----:B------:R-:W-:Y:S01]  /*3f80*/  PRMT R7, RZ, 0x7610, R7 ;  /* 0x00007610ff077816 */ /* 0x000fe20000000007 */
[----:B------:R-:W-:Y:S01]  /*3f90*/  STL.64 [R1+0x128], R124 ;  /* 0x0001287c01007387 */ /* 0x000fe20000100a00 */
[----:B------:R-:W-:Y:S01]  /*3fa0*/  IMAD.WIDE R100, R59, 0x2, R134 ;  /* 0x000000023b647825 */ /* 0x000fe200078e0286 */
[----:B------:R-:W-:Y:S02]  /*3fb0*/  PRMT R8, RZ, 0x7610, R8 ;  /* 0x00007610ff087816 */ /* 0x000fe40000000008 */
[----:B------:R-:W-:Y:S01]  /*3fc0*/  PRMT R4, RZ, 0x7610, R4 ;  /* 0x00007610ff047816 */ /* 0x000fe20000000004 */
[----:B------:R-:W-:Y:S01]  /*3fd0*/  STL.64 [R1+0x120], R122 ;  /* 0x0001207a01007387 */ /* 0x000fe20000100a00 */
[----:B------:R-:W-:Y:S01]  /*3fe0*/  IMAD R41, R90, 0x17, RZ ;  /* 0x000000175a297824 */ /* 0x000fe200078e02ff */
[----:B------:R-:W-:Y:S01]  /*3ff0*/  PRMT R3, RZ, 0x7610, R3 ;  /* 0x00007610ff037816 */ /* 0x000fe20000000003 */
[----:B----4-:R-:W-:-:S04]  /*4000*/  @!UP0 UIADD3 UR6, UPT, UPT, -UR8, 0x100000, URZ ;  /* 0x0010000008068890 */ /* 0x010fc8000fffe1ff */
[----:B------:R-:W-:Y:S02]  /*4010*/  @!UP0 USHF.L.U32 UR7, UR6, 0xb, URZ ;  /* 0x0000000b06078899 */ /* 0x000fe400080006ff */
[----:B------:R-:W-:Y:S01]  /*4020*/  @!UP0 USHF.L.U32 UR6, UR6, 0x1, URZ ;  /* 0x0000000106068899 */ /* 0x000fe200080006ff */
[----:B------:R-:W-:Y:S01]  /*4030*/  STL.64 [R1+0x208], R116 ;  /* 0x0002087401007387 */ /* 0x000fe20000100a00 */
[----:B------:R-:W-:Y:S01]  /*4040*/  PRMT R43, RZ, 0x7610, R43 ;  /* 0x00007610ff2b7816 */ /* 0x000fe2000000002b */
[----:B------:R-:W-:Y:S01]  /*4050*/  VOTEU.ALL UP1, P1 ;  /* 0x0000000000ff7886 */ /* 0x000fe20000820000 */
[----:B--2---:R-:W0:Y:S01]  /*4060*/  LDC.64 R154, c[0x0][0x390] ;  /* 0x0000e400ff9a7b82 */ /* 0x004e220000000a00 */
[----:B------:R2:W-:Y:S04]  /*4070*/  STL.64 [R1+0x200], R92 ;  /* 0x0002005c01007387 */ /* 0x0005e80000100a00 */
[----:B------:R-:W-:Y:S04]  /*4080*/  STL.64 [R1+0x190], R114 ;  /* 0x0001907201007387 */ /* 0x000fe80000100a00 */
[----:B------:R4:W3:Y:S01]  /*4090*/  @P2 LDG.E.U16 R14, desc[UR4][R96.64] ;  /* 0x00000004600e2981 */ /* 0x0008e2000c1e1500 */
[C---:B-1----:R-:W-:Y:S01]  /*40a0*/  IMAD.WIDE R98, R87.reuse, 0x2, R136 ;  /* 0x0000000257627825 */ /* 0x042fe200078e0288 */
[----:B------:R1:W0:Y:S02]  /*40b0*/  @!UP1 SYNCS.EXCH.64 URZ, [UR66+0x14008], UR6 ;  /* 0x0140080642ff95b2 */ /* 0x0002240008000100 */
[----:B------:R-:W-:Y:S04]  /*40c0*/  STL.64 [R1+0x188], R112 ;  /* 0x0001887001007387 */ /* 0x000fe80000100a00 */
[----:B------:R-:W-:Y:S01]  /*40d0*/  STL.64 [R1+0x118], R110 ;  /* 0x0001186e01007387 */ /* 0x000fe20000100a00 */
[----:B--2---:R-:W-:-:S03]  /*40e0*/  IMAD.WIDE R92, R87, 0x2, R134 ;  /* 0x00000002575c7825 */ /* 0x004fc600078e0286 */
[----:B------:R-:W-:Y:S01]  /*40f0*/  STL.64 [R1+0x110], R108 ;  /* 0x0001106c01007387 */ /* 0x000fe20000100a00 */
[----:B-1----:R-:W1:Y:S03]  /*4100*/  LDCU UR7, c[0x0][0x3d8] ;  /* 0x00007b00ff0777ac */ /* 0x002e660008000800 */
[----:B------:R-:W-:Y:S01]  /*4110*/  STL.64 [R1+0x1f8], R102 ;  /* 0x0001f86601007387 */ /* 0x000fe20000100a00 */
[----:B------:R-:W2:Y:S03]  /*4120*/  LDCU UR6, c[0x0][0x3d0] ;  /* 0x00007a00ff0677ac */ /* 0x000ea60008000800 */
[----:B------:R-:W-:Y:S04]  /*4130*/  STL.64 [R1+0x1f0], R100 ;  /* 0x0001f06401007387 */ /* 0x000fe80000100a00 */
[----:B------:R4:W-:Y:S04]  /*4140*/  STL.64 [R1+0x180], R96 ;  /* 0x0001806001007387 */ /* 0x0009e80000100a00 */
[----:B------:R-:W3:Y:S04]  /*4150*/  @P2 LDG.E.U16 R16, desc[UR4][R102.64] ;  /* 0x0000000466102981 */ /* 0x000ee8000c1e1500 */
[----:B------:R0:W-:Y:S01]  /*4160*/  STL.64 [R1+0x178], R94 ;  /* 0x0001785e01007387 */ /* 0x0001e20000100a00 */
[----:B----4-:R-:W-:-:S03]  /*4170*/  IMAD.WIDE R96, R45, 0x2, R136 ;  /* 0x000000022d607825 */ /* 0x010fc600078e0288 */
[----:B------:R0:W4:Y:S04]  /*4180*/  @P2 LDG.E.U16 R13, desc[UR4][R94.64] ;  /* 0x000000045e0d2981 */ /* 0x000128000c1e1500 */
[----:B------:R-:W4:Y:S04]  /*4190*/  @P2 LDG.E.U16 R17, desc[UR4][R104.64] ;  /* 0x0000000468112981 */ /* 0x000f28000c1e1500 */
[----:B------:R-:W4:Y:S01]  /*41a0*/  @P2 LDG.E.U16 R15, desc[UR4][R100.64] ;  /* 0x00000004640f2981 */ /* 0x000f22000c1e1500 */
[----:B0-----:R-:W-:-:S03]  /*41b0*/  IMAD.WIDE R94, R45, 0x2, R134 ;  /* 0x000000022d5e7825 */ /* 0x001fc600078e0286 */
[----:B------:R-:W4:Y:S04]  /*41c0*/  @P2 LDG.E.U16 R11, desc[UR4][R98.64] ;  /* 0x00000004620b2981 */ /* 0x000f28000c1e1500 */
[----:B------:R0:W4:Y:S04]  /*41d0*/  @P2 LDG.E.U16 R10, desc[UR4][R92.64] ;  /* 0x000000045c0a2981 */ /* 0x000128000c1e1500 */
[----:B------:R0:W4:Y:S04]  /*41e0*/  @P2 LDG.E.U16 R9, desc[UR4][R96.64] ;  /* 0x0000000460092981 */ /* 0x000128000c1e1500 */
[----:B------:R0:W4:Y:S04]  /*41f0*/  @P2 LDG.E.U16 R8, desc[UR4][R94.64] ;  /* 0x000000045e082981 */ /* 0x000128000c1e1500 */
[----:B------:R-:W-:Y:S04]  /*4200*/  STL.64 [R1+0x108], R98 ;  /* 0x0001086201007387 */ /* 0x000fe80000100a00 */
[----:B------:R0:W-:Y:S04]  /*4210*/  STL.64 [R1+0x100], R92 ;  /* 0x0001005c01007387 */ /* 0x0001e80000100a00 */
[----:B------:R1:W-:Y:S04]  /*4220*/  STL.64 [R1+0xa0], R96 ;  /* 0x0000a06001007387 */ /* 0x0003e80000100a00 */
[----:B------:R1:W-:Y:S01]  /*4230*/  STL.64 [R1+0x98], R94 ;  /* 0x0000985e01007387 */ /* 0x0003e20000100a00 */
[----:B0-----:R-:W-:-:S04]  /*4240*/  IMAD.WIDE R92, R39, 0x2, R136 ;  /* 0x00000002275c7825 */ /* 0x001fc800078e0288 */
[C---:B-1----:R-:W-:Y:S01]  /*4250*/  IMAD.WIDE R96, R41.reuse, 0x2, R136 ;  /* 0x0000000229607825 */ /* 0x042fe200078e0288 */
[----:B------:R0:W-:Y:S04]  /*4260*/  STL.64 [R1+0x240], R92 ;  /* 0x0002405c01007387 */ /* 0x0001e80000100a00 */
[----:B------:R0:W4:Y:S01]  /*4270*/  @P2 LDG.E.U16 R7, desc[UR4][R92.64] ;  /* 0x000000045c072981 */ /* 0x000122000c1e1500 */
[----:B------:R-:W-:-:S03]  /*4280*/  IMAD.WIDE R94, R41, 0x2, R134 ;  /* 0x00000002295e7825 */ /* 0x000fc600078e0286 */
[----:B------:R-:W4:Y:S01]  /*4290*/  @P2 LDG.E.U16 R4, desc[UR4][R96.64] ;  /* 0x0000000460042981 */ /* 0x000f22000c1e1500 */
[----:B------:R-:W-:Y:S02]  /*42a0*/  PRMT R41, RZ, 0x7610, R41 ;  /* 0x00007610ff297816 */ /* 0x000fe40000000029 */
[----:B------:R-:W-:Y:S01]  /*42b0*/  PRMT R45, RZ, 0x7610, R45 ;  /* 0x00007610ff2d7816 */ /* 0x000fe2000000002d */
[----:B------:R-:W4:Y:S01]  /*42c0*/  @P2 LDG.E.U16 R43, desc[UR4][R94.64] ;  /* 0x000000045e2b2981 */ /* 0x000f22000c1e1500 */
[----:B0-----:R-:W-:-:S04]  /*42d0*/  IMAD.WIDE R92, R39, 0x2, R134 ;  /* 0x00000002275c7825 */ /* 0x001fc800078e0286 */
[----:B------:R-:W-:Y:S01]  /*42e0*/  IMAD R39, R91, 0x1f, RZ ;  /* 0x0000001f5b277824 */ /* 0x000fe200078e02ff */
[----:B------:R0:W-:Y:S03]  /*42f0*/  STL.64 [R1+0x1e8], R92 ;  /* 0x0001e85c01007387 */ /* 0x0001e60000100a00 */
[C---:B------:R-:W-:Y:S01]  /*4300*/  IMAD.WIDE R90, R39.reuse, 0x2, R134 ;  /* 0x00000002275a7825 */ /* 0x040fe200078e0286 */
[----:B------:R0:W4:Y:S04]  /*4310*/  @P2 LDG.E.U16 R3, desc[UR4][R92.64] ;  /* 0x000000045c032981 */ /* 0x000128000c1e1500 */
[----:B------:R-:W4:Y:S01]  /*4320*/  @P2 LDG.E.U16 R45, desc[UR4][R90.64] ;  /* 0x000000045a2d2981 */ /* 0x000f22000c1e1500 */
[----:B0-----:R-:W-:-:S05]  /*4330*/  IMAD.WIDE R92, R39, 0x2, R136 ;  /* 0x00000002275c7825 */ /* 0x001fca00078e0288 */
[----:B------:R-:W4:Y:S01]  /*4340*/  @P2 LDG.E.U16 R41, desc[UR4][R92.64] ;  /* 0x000000045c292981 */ /* 0x000f22000c1e1500 */
[----:B------:R-:W-:-:S05]  /*4350*/  LOP3.LUT R39, R142, 0x40, RZ, 0xc0, !PT ;  /* 0x000000408e277812 */ /* 0x000fca00078ec0ff */
[----:B------:R-:W-:-:S05]  /*4360*/  IMAD R39, R39, 0x40, R0 ;  /* 0x0000004027277824 */ /* 0x000fca00078e0200 */
[C---:B------:R-:W-:Y:S02]  /*4370*/  LOP3.LUT R47, R39.reuse, 0x10, RZ, 0x3c, !PT ;  /* 0x00000010272f7812 */ /* 0x040fe400078e3cff */
[C---:B------:R-:W-:Y:S02]  /*4380*/  LOP3.LUT R49, R39.reuse, 0x20, RZ, 0x3c, !PT ;  /* 0x0000002027317812 */ /* 0x040fe400078e3cff */
[C---:B------:R-:W-:Y:S01]  /*4390*/  LOP3.LUT R51, R39.reuse, 0x30, RZ, 0x3c, !PT ;  /* 0x0000003027337812 */ /* 0x040fe200078e3cff */
[----:B------:R0:W-:Y:S01]  /*43a0*/  STS.U16 [R39+UR66+0x8000], R38 ;  /* 0x0080002627007988 */ /* 0x0001e20008000442 */
[----:B------:R-:W-:-:S03]  /*43b0*/  LOP3.LUT R0, R39, 0x40, RZ, 0x3c, !PT ;  /* 0x0000004027007812 */ /* 0x000fc600078e3cff */
[----:B------:R-:W-:Y:S04]  /*43c0*/  STS.U16 [R39+UR66+0xa000], R40 ;  /* 0x00a0002827007988 */ /* 0x000fe80008000442 */
[----:B------:R1:W-:Y:S01]  /*43d0*/  STS.U16 [R39+UR66+0x8400], R50 ;  /* 0x0084003227007988 */ /* 0x0003e20008000442 */
[----:B--2---:R-:W-:Y:S01]  /*43e0*/  UIMAD UR6, UR73, UR6, URZ ;  /* 0x00000006490672a4 */ /* 0x004fe2000f8e02ff */
[----:B0-----:R-:W0:Y:S02]  /*43f0*/  LDC R38, c[0x0][0x3d8] ;  /* 0x0000f600ff267b82 */ /* 0x001e240000000800 */
[----:B------:R2:W-:Y:S04]  /*4400*/  STS.U16 [R39+UR66+0xa400], R52 ;  /* 0x00a4003427007988 */ /* 0x0005e80008000442 */
[----:B------:R2:W-:Y:S02]  /*4410*/  STS.U16 [R39+UR66+0x8800], R66 ;  /* 0x0088004227007988 */ /* 0x0005e40008000442 */
[----:B-1----:R-:W1:Y:S02]  /*4420*/  LDC R50, c[0x0][0x3d8] ;  /* 0x0000f600ff327b82 */ /* 0x002e640000000800 */
[----:B------:R2:W-:Y:S04]  /*4430*/  STS.U16 [R39+UR66+0xa800], R68 ;  /* 0x00a8004427007988 */ /* 0x0005e80008000442 */
[----:B------:R-:W-:Y:S02]  /*4440*/  STS.U16 [R39+UR66+0x8c00], R78 ;  /* 0x008c004e27007988 */ /* 0x000fe40008000442 */
[----:B--2---:R-:W2:Y:S02]  /*4450*/  LDC R52, c[0x0][0x3d8] ;  /* 0x0000f600ff347b82 */ /* 0x004ea40000000800 */
[----:B------:R-:W-:Y:S04]  /*4460*/  STS.U16 [R39+UR66+0xac00], R80 ;  /* 0x00ac005027007988 */ /* 0x000fe80008000442 */
[----:B------:R-:W-:Y:S01]  /*4470*/  STS.U16 [R47+UR66+0x8080], R42 ;  /* 0x0080802a2f007988 */ /* 0x000fe20008000442 */
[----:B------:R-:W-:Y:S01]  /*4480*/  USHF.L.U32 UR9, UR6, 0x1, URZ ;  /* 0x0000000106097899 */ /* 0x000fe200080006ff */
[----:B------:R-:W0:Y:S02]  /*4490*/  LDC R66, c[0x0][0x3d8] ;  /* 0x0000f600ff427b82 */ /* 0x000e240000000800 */
[----:B------:R-:W-:Y:S04]  /*44a0*/  STS.U16 [R47+UR66+0xa080], R44 ;  /* 0x00a0802c2f007988 */ /* 0x000fe80008000442 */
[----:B------:R1:W-:Y:S02]  /*44b0*/  STS.U16 [R47+UR66+0x8480], R54 ;  /* 0x008480362f007988 */ /* 0x0003e40008000442 */
[----:B------:R-:W0:Y:S02]  /*44c0*/  LDC R68, c[0x0][0x3d8] ;  /* 0x0000f600ff447b82 */ /* 0x000e240000000800 */
[----:B------:R1:W-:Y:S04]  /*44d0*/  STS.U16 [R47+UR66+0xa480], R56 ;  /* 0x00a480382f007988 */ /* 0x0003e80008000442 */
[----:B------:R1:W-:Y:S02]  /*44e0*/  STS.U16 [R47+UR66+0x8880], R70 ;  /* 0x008880462f007988 */ /* 0x0003e40008000442 */
[----:B-1----:R-:W1:Y:S02]  /*44f0*/  LDC R54, c[0x0][0x3d8] ;  /* 0x0000f600ff367b82 */ /* 0x002e640000000800 */
[----:B------:R2:W-:Y:S04]  /*4500*/  STS.U16 [R47+UR66+0xa880], R72 ;  /* 0x00a880482f007988 */ /* 0x0005e80008000442 */
[----:B------:R-:W-:Y:S02]  /*4510*/  STS.U16 [R47+UR66+0x8c80], R82 ;  /* 0x008c80522f007988 */ /* 0x000fe40008000442 */
[----:B------:R-:W0:Y:S02]  /*4520*/  LDC R56, c[0x0][0x3d8] ;  /* 0x0000f600ff387b82 */ /* 0x000e240000000800 */
[----:B------:R-:W-:Y:S04]  /*4530*/  STS.U16 [R47+UR66+0xac80], R84 ;  /* 0x00ac80542f007988 */ /* 0x000fe80008000442 */
[----:B------:R-:W-:Y:S02]  /*4540*/  STS.U16 [R49+UR66+0x8100], R46 ;  /* 0x0081002e31007988 */ /* 0x000fe40008000442 */
[----:B------:R-:W0:Y:S02]  /*4550*/  LDC R70, c[0x0][0x3d8] ;  /* 0x0000f600ff467b82 */ /* 0x000e240000000800 */
[----:B------:R-:W-:Y:S04]  /*4560*/  STS.U16 [R49+UR66+0xa100], R48 ;  /* 0x00a1003031007988 */ /* 0x000fe80008000442 */
[----:B---3--:R3:W-:Y:S02]  /*4570*/  STS.U16 [R49+UR66+0x8500], R58 ;  /* 0x0085003a31007988 */ /* 0x0087e40008000442 */
[----:B--2---:R-:W2:Y:S02]  /*4580*/  LDC R72, c[0x0][0x3d8] ;  /* 0x0000f600ff487b82 */ /* 0x004ea40000000800 */
[----:B------:R3:W-:Y:S04]  /*4590*/  STS.U16 [R49+UR66+0xa500], R60 ;  /* 0x00a5003c31007988 */ /* 0x0007e80008000442 */
[----:B------:R1:W-:Y:S02]  /*45a0*/  STS.U16 [R49+UR66+0x8900], R74 ;  /* 0x0089004a31007988 */ /* 0x0003e40008000442 */
[----:B---3--:R-:W3:Y:S02]  /*45b0*/  LDC R58, c[0x0][0x3d8] ;  /* 0x0000f600ff3a7b82 */ /* 0x008ee40000000800 */
[----:B------:R-:W-:Y:S04]  /*45c0*/  STS.U16 [R49+UR66+0xa900], R76 ;  /* 0x00a9004c31007988 */ /* 0x000fe80008000442 */
[----:B------:R-:W-:Y:S02]  /*45d0*/  STS.U16 [R49+UR66+0x8d00], R86 ;  /* 0x008d005631007988 */ /* 0x000fe40008000442 */
[----:B------:R-:W0:Y:S02]  /*45e0*/  LDC R60, c[0x0][0x3d8] ;  /* 0x0000f600ff3c7b82 */ /* 0x000e240000000800 */
[----:B------:R-:W-:Y:S04]  /*45f0*/  STS.U16 [R49+UR66+0xad00], R88 ;  /* 0x00ad005831007988 */ /* 0x000fe80008000442 */
[----:B------:R1:W-:Y:S02]  /*4600*/  STS.U16 [R51+UR66+0x8180], R5 ;  /* 0x0081800533007988 */ /* 0x0003e40008000442 */
[----:B-1----:R-:W1:Y:S02]  /*4610*/  LDC R74, c[0x0][0x3d8] ;  /* 0x0000f600ff4a7b82 */ /* 0x002e640000000800 */
[----:B------:R2:W-:Y:S04]  /*4620*/  STS.U16 [R51+UR66+0xa180], R6 ;  /* 0x00a1800633007988 */ /* 0x0005e80008000442 */
[----:B------:R2:W-:Y:S01]  /*4630*/  STS.U16 [R51+UR66+0x8580], R62 ;  /* 0x0085803e33007988 */ /* 0x0005e20008000442 */
[C---:B------:R-:W-:Y:S01]  /*4640*/  LOP3.LUT R5, R39.reuse, 0x50, RZ, 0x3c, !PT ;  /* 0x0000005027057812 */ /* 0x040fe200078e3cff */
[----:B------:R-:W0:Y:S02]  /*4650*/  LDC R76, c[0x0][0x3d8] ;  /* 0x0000f600ff4c7b82 */ /* 0x000e240000000800 */
[----:B------:R2:W-:Y:S02]  /*4660*/  STS.U16 [R51+UR66+0xa580], R64 ;  /* 0x00a5804033007988 */ /* 0x0005e40008000442 */
[----:B--2---:R-:W-:-:S02]  /*4670*/  LOP3.LUT R6, R39, 0x60, RZ, 0x3c, !PT ;  /* 0x0000006027067812 */ /* 0x004fc400078e3cff */
[----:B------:R-:W-:Y:S02]  /*4680*/  STS.U16 [R51+UR66+0x8980], R36 ;  /* 0x0089802433007988 */ /* 0x000fe40008000442 */
[----:B------:R-:W2:Y:S02]  /*4690*/  LDC R62, c[0x0][0x3d8] ;  /* 0x0000f600ff3e7b82 */ /* 0x000ea40000000800 */
[----:B------:R-:W-:Y:S04]  /*46a0*/  STS.U16 [R51+UR66+0xa980], R34 ;  /* 0x00a9802233007988 */ /* 0x000fe80008000442 */
[----:B------:R-:W-:Y:S02]  /*46b0*/  STS.U16 [R51+UR66+0x8d80], R33 ;  /* 0x008d802133007988 */ /* 0x000fe40008000442 */
[----:B------:R-:W0:Y:S02]  /*46c0*/  LDC R64, c[0x0][0x3d8] ;  /* 0x0000f600ff407b82 */ /* 0x000e240000000800 */
[----:B------:R-:W-:Y:S04]  /*46d0*/  STS.U16 [R51+UR66+0xad80], R32 ;  /* 0x00ad802033007988 */ /* 0x000fe80008000442 */
[----:B------:R1:W-:Y:S02]  /*46e0*/  STS.U16 [R0+UR66+0x8a00], R22 ;  /* 0x008a001600007988 */ /* 0x0003e40008000442 */
[----:B------:R-:W0:Y:S02]  /*46f0*/  LDC R78, c[0x0][0x3d8] ;  /* 0x0000f600ff4e7b82 */ /* 0x000e240000000800 */
[----:B------:R-:W-:Y:S04]  /*4700*/  STS.U16 [R0+UR66+0x8200], R31 ;  /* 0x0082001f00007988 */ /* 0x000fe80008000442 */
[----:B------:R-:W-:Y:S02]  /*4710*/  STS.U16 [R0+UR66+0xa200], R30 ;  /* 0x00a2001e00007988 */ /* 0x000fe40008000442 */
[----:B-1----:R-:W1:Y:S02]  /*4720*/  LDC R22, c[0x0][0x3d8] ;  /* 0x0000f600ff167b82 */ /* 0x002e640000000800 */
[----:B------:R-:W-:Y:S04]  /*4730*/  STS.U16 [R0+UR66+0x8600], R35 ;  /* 0x0086002300007988 */ /* 0x000fe80008000442 */
[----:B------:R-:W-:Y:S02]  /*4740*/  STS.U16 [R0+UR66+0xa600], R37 ;  /* 0x00a6002500007988 */ /* 0x000fe40008000442 */
[----:B------:R-:W0:Y:S02]  /*4750*/  LDC R80, c[0x0][0x3d8] ;  /* 0x0000f600ff507b82 */ /* 0x000e240000000800 */
[----:B------:R-:W-:Y:S04]  /*4760*/  STS.U16 [R0+UR66+0xaa00], R23 ;  /* 0x00aa001700007988 */ /* 0x000fe80008000442 */
[----:B------:R-:W-:Y:S02]  /*4770*/  STS.U16 [R0+UR66+0x8e00], R24 ;  /* 0x008e001800007988 */ /* 0x000fe40008000442 */
[----:B------:R-:W0:Y:S02]  /*4780*/  LDC R82, c[0x0][0x3d8] ;  /* 0x0000f600ff527b82 */ /* 0x000e240000000800 */
[----:B------:R2:W-:Y:S04]  /*4790*/  STS.U16 [R0+UR66+0xae00], R25 ;  /* 0x00ae001900007988 */ /* 0x0005e80008000442 */
[----:B------:R-:W-:Y:S02]  /*47a0*/  STS.U16 [R5+UR66+0x8280], R26 ;  /* 0x0082801a05007988 */ /* 0x000fe40008000442 */
[----:B------:R-:W0:Y:S02]  /*47b0*/  LDC R48, c[0x0][0x3d8] ;  /* 0x0000f600ff307b82 */ /* 0x000e240000000800 */
[----:B------:R-:W-:Y:S04]  /*47c0*/  STS.U16 [R5+UR66+0xa280], R27 ;  /* 0x00a2801b05007988 */ /* 0x000fe80008000442 */
[----:B------:R-:W-:Y:S01]  /*47d0*/  STS.U16 [R5+UR66+0x8680], R28 ;  /* 0x0086801c05007988 */ /* 0x000fe20008000442 */
[----:B--2---:R-:W-:Y:S01]  /*47e0*/  SHF.R.U32.HI R0, RZ, 0x5, R142 ;  /* 0x00000005ff007819 */ /* 0x004fe2000001168e */
[----:B------:R-:W2:Y:S02]  /*47f0*/  LDC R44, c[0x0][0x3d8] ;  /* 0x0000f600ff2c7b82 */ /* 0x000ea40000000800 */
[----:B------:R-:W-:Y:S04]  /*4800*/  STS.U16 [R5+UR66+0xa680], R29 ;  /* 0x00a6801d05007988 */ /* 0x000fe80008000442 */
[----:B------:R1:W-:Y:S02]  /*4810*/  STS.U16 [R5+UR66+0x8a80], R12 ;  /* 0x008a800c05007988 */ /* 0x0003e40008000442 */
[----:B------:R-:W0:Y:S02]  /*4820*/  LDC R46, c[0x0][0x3d8] ;  /* 0x0000f600ff2e7b82 */ /* 0x000e240000000800 */
[----:B------:R-:W-:Y:S04]  /*4830*/  STS.U16 [R5+UR66+0xaa80], R21 ;  /* 0x00aa801505007988 */ /* 0x000fe80008000442 */
[----:B------:R3:W-:Y:S02]  /*4840*/  STS.U16 [R5+UR66+0x8e80], R20 ;  /* 0x008e801405007988 */ /* 0x0007e40008000442 */
[----:B------:R-:W0:Y:S02]  /*4850*/  LDC R42, c[0x0][0x3d8] ;  /* 0x0000f600ff2a7b82 */ /* 0x000e240000000800 */
[----:B------:R-:W-:Y:S04]  /*4860*/  STS.U16 [R5+UR66+0xae80], R19 ;  /* 0x00ae801305007988 */ /* 0x000fe80008000442 */
[----:B------:R3:W-:Y:S01]  /*4870*/  STS.U16 [R6+UR66+0x8300], R18 ;  /* 0x0083001206007988 */ /* 0x0007e20008000442 */
[----:B-1----:R-:W-:-:S02]  /*4880*/  LOP3.LUT R12, R39, 0x70, RZ, 0x3c, !PT ;  /* 0x00000070270c7812 */ /* 0x002fc400078e3cff */
[----:B------:R-:W-:Y:S01]  /*4890*/  SGXT.U32 R0, R0, 0x2 ;  /* 0x000000020000781a */ /* 0x000fe20000000000 */
[----:B------:R1:W-:Y:S01]  /*48a0*/  STS.U16 [R6+UR66+0x8b00], R14 ;  /* 0x008b000e06007988 */ /* 0x0003e20008000442 */
[----:B---3--:R-:W3:Y:S08]  /*48b0*/  LDC R20, c[0x0][0x3d8] ;  /* 0x0000f600ff147b82 */ /* 0x008ef00000000800 */
[----:B------:R-:W0:Y:S01]  /*48c0*/  LDC R18, c[0x0][0x3d8] ;  /* 0x0000f600ff127b82 */ /* 0x000e220000000800 */
[----:B------:R2:W-:Y:S07]  /*48d0*/  STS.U16 [R6+UR66+0x8700], R16 ;  /* 0x0087001006007988 */ /* 0x0005ee0008000442 */
[----:B-1----:R-:W1:Y:S01]  /*48e0*/  LDC R14, c[0x0][0x3d8] ;  /* 0x0000f600ff0e7b82 */ /* 0x002e620000000800 */
[----:B----4-:R-:W-:Y:S04]  /*48f0*/  STS.U16 [R6+UR66+0xa300], R17 ;  /* 0x00a3001106007988 */ /* 0x010fe80008000442 */
[----:B------:R-:W-:Y:S03]  /*4900*/  STS.U16 [R6+UR66+0xa700], R15 ;  /* 0x00a7000f06007988 */ /* 0x000fe60008000442 */
[----:B--2---:R-:W2:Y:S01]  /*4910*/  LDC R16, c[0x0][0x3d8] ;  /* 0x0000f600ff107b82 */ /* 0x004ea20000000800 */
[----:B------:R-:W-:Y:S04]  /*4920*/  STS.U16 [R6+UR66+0xab00], R13 ;  /* 0x00ab000d06007988 */ /* 0x000fe80008000442 */
[----:B------:R-:W-:Y:S03]  /*4930*/  STS.U16 [R6+UR66+0x8f00], R11 ;  /* 0x008f000b06007988 */ /* 0x000fe60008000442 */
[----:B------:R-:W4:Y:S01]  /*4940*/  LDC R40, c[0x0][0x3d8] ;  /* 0x0000f600ff287b82 */ /* 0x000f220000000800 */
[----:B------:R-:W-:Y:S04]  /*4950*/  STS.U16 [R6+UR66+0xaf00], R10 ;  /* 0x00af000a06007988 */ /* 0x000fe80008000442 */
[----:B------:R3:W-:Y:S03]  /*4960*/  STS.U16 [R12+UR66+0x8380], R9 ;  /* 0x008380090c007988 */ /* 0x0007e60008000442 */
[----:B------:R-:W4:Y:S01]  /*4970*/  LDC R36, c[0x0][0x3d8] ;  /* 0x0000f600ff247b82 */ /* 0x000f220000000800 */
[----:B------:R0:W-:Y:S01]  /*4980*/  STS.U16 [R12+UR66+0xa380], R8 ;  /* 0x00a380080c007988 */ /* 0x0001e20008000442 */
[----:B---3--:R-:W-:-:S06]  /*4990*/  IMAD R9, R0, UR7, RZ ;  /* 0x0000000700097c24 */ /* 0x008fcc000f8e02ff */
[----:B------:R-:W3:Y:S01]  /*49a0*/  LDC R6, c[0x0][0x3d8] ;  /* 0x0000f600ff067b82 */ /* 0x000ee20000000800 */
[----:B------:R-:W-:-:S07]  /*49b0*/  IMAD R15, R22, 0x4, R9 ;  /* 0x00000004160f7824 */ /* 0x000fce00078e0209 */
[----:B0-----:R-:W0:Y:S01]  /*49c0*/  LDC R8, c[0x0][0x3d8] ;  /* 0x0000f600ff087b82 */ /* 0x001e220000000800 */
[----:B------:R-:W-:-:S07]  /*49d0*/  LEA R17, R18, R15, 0x2 ;  /* 0x0000000f12117211 */ /* 0x000fce00078e10ff */
[----:B------:R-:W0:Y:S01]  /*49e0*/  LDC R10, c[0x0][0x3d8] ;  /* 0x0000f600ff0a7b82 */ /* 0x000e220000000800 */
[----:B-1----:R-:W-:Y:S01]  /*49f0*/  IMAD R21, R14, 0x4, R17 ;  /* 0x000000040e157824 */ /* 0x002fe200078e0211 */
[----:B------:R1:W-:Y:S04]  /*4a00*/  STS.U16 [R12+UR66+0x8b80], R4 ;  /* 0x008b80040c007988 */ /* 0x0003e80008000442 */
[----:B--2---:R-:W-:Y:S02]  /*4a10*/  LEA R23, R16, R21, 0x2 ;  /* 0x0000001510177211 */ /* 0x004fe400078e10ff */
[----:B------:R-:W2:Y:S08]  /*4a20*/  LDC R14, c[0x0][0x3d8] ;  /* 0x0000f600ff0e7b82 */ /* 0x000eb00000000800 */
[----:B-1----:R-:W1:Y:S01]  /*4a30*/  LDC R4, c[0x0][0x3d8] ;  /* 0x0000f600ff047b82 */ /* 0x002e620000000800 */
[----:B---3--:R-:W-:Y:S01]  /*4a40*/  IMAD R29, R6, 0x4, R23 ;  /* 0x00000004061d7824 */ /* 0x008fe200078e0217 */
[----:B------:R-:W-:Y:S04]  /*4a50*/  STS.U16 [R12+UR66+0x8780], R7 ;  /* 0x008780070c007988 */ /* 0x000fe80008000442 */
[----:B------:R-:W-:Y:S02]  /*4a60*/  STS.U16 [R12+UR66+0xa780], R3 ;  /* 0x00a780030c007988 */ /* 0x000fe40008000442 */
[----:B------:R-:W3:Y:S02]  /*4a70*/  LDC R6, c[0x0][0x3d8] ;  /* 0x0000f600ff067b82 */ /* 0x000ee40000000800 */
[----:B------:R-:W-:Y:S04]  /*4a80*/  STS.U16 [R12+UR66+0xab80], R43 ;  /* 0x00ab802b0c007988 */ /* 0x000fe80008000442 */
[----:B------:R0:W-:Y:S02]  /*4a90*/  STS.U16 [R12+UR66+0x8f80], R41 ;  /* 0x008f80290c007988 */ /* 0x0001e40008000442 */
[----:B------:R-:W3:Y:S02]  /*4aa0*/  LDC R16, c[0x0][0x3d8] ;  /* 0x0000f600ff107b82 */ /* 0x000ee40000000800 */
[----:B------:R2:W-:Y:S01]  /*4ab0*/  STS.U16 [R12+UR66+0xaf80], R45 ;  /* 0x00af802d0c007988 */ /* 0x0005e20008000442 */
[----:B------:R-:W-:Y:S01]  /*4ac0*/  LOP3.LUT R0, R142, 0x1f, RZ, 0xc0, !PT ;  /* 0x0000001f8e007812 */ /* 0x000fe200078ec0ff */
[----:B------:R-:W-:-:S02]  /*4ad0*/  UIMAD.WIDE UR6, UR6, 0x2, URZ ;  /* 0x00000002060678a5 */ /* 0x000fc4000f8e02ff */
[----:B------:R-:W-:Y:S01]  /*4ae0*/  STL.64 [R1+0xe8], R96 ;  /* 0x0000e86001007387 */ /* 0x000fe20000100a00 */
[----:B0-----:R-:W-:Y:S01]  /*4af0*/  IMAD R41, R8, 0x4, R29 ;  /* 0x0000000408297824 */ /* 0x001fe200078e021d */
[----:B------:R-:W0:Y:S01]  /*4b00*/  LDC R18, c[0x0][0x3d8] ;  /* 0x0000f600ff127b82 */ /* 0x000e220000000800 */
[----:B------:R-:W-:Y:S01]  /*4b10*/  VOTEU.ALL UP1, P1 ;  /* 0x0000000000ff7886 */ /* 0x000fe20000820000 */
[----:B------:R2:W-:Y:S06]  /*4b20*/  MEMBAR.ALL.CTA ;  /* 0x0000000000007992 */ /* 0x0005ec0000008000 */
[----:B--2---:R-:W-:Y:S01]  /*4b30*/  FENCE.VIEW.ASYNC.S ;  /* 0x00000000000073c6 */ /* 0x004fe20000000000 */
[----:B------:R-:W2:Y:S01]  /*4b40*/  LDC R12, c[0x0][0x3d8] ;  /* 0x0000f600ff0c7b82 */ /* 0x000ea20000000800 */
[----:B------:R-:W-:-:S05]  /*4b50*/  LEA R43, R10, R41, 0x2 ;  /* 0x000000290a2b7211 */ /* 0x000fca00078e10ff */
[----:B------:R-:W-:Y:S02]  /*4b60*/  IMAD R45, R20, 0x4, R43 ;  /* 0x00000004142d7824 */ /* 0x000fe400078e022b */
[----:B------:R-:W0:Y:S02]  /*4b70*/  LDC R8, c[0x0][0x3d8] ;  /* 0x0000f600ff087b82 */ /* 0x000e240000000800 */
[----:B-1----:R-:W-:-:S05]  /*4b80*/  IMAD R53, R4, 0x4, R45 ;  /* 0x0000000404357824 */ /* 0x002fca00078e022d */
[----:B------:R-:W-:Y:S01]  /*4b90*/  LEA R55, R14, R53, 0x2 ;  /* 0x000000350e377211 */ /* 0x000fe200078e10ff */
[----:B------:R-:W1:Y:S04]  /*4ba0*/  LDC R10, c[0x0][0x3d8] ;  /* 0x0000f600ff0a7b82 */ /* 0x000e680000000800 */
[----:B--2---:R-:W-:-:S04]  /*4bb0*/  IMAD R57, R12, 0x4, R55 ;  /* 0x000000040c397824 */ /* 0x004fc800078e0237 */
[----:B------:R-:W2:Y:S01]  /*4bc0*/  LDC R22, c[0x0][0x3d8] ;  /* 0x0000f600ff167b82 */ /* 0x000ea20000000800 */
[----:B---3--:R-:W-:-:S05]  /*4bd0*/  IMAD R59, R6, 0x4, R57 ;  /* 0x00000004063b7824 */ /* 0x008fca00078e0239 */
[----:B0-----:R-:W-:Y:S01]  /*4be0*/  LEA R61, R8, R59, 0x2 ;  /* 0x0000003b083d7211 */ /* 0x001fe200078e10ff */
[----:B------:R-:W-:Y:S01]  /*4bf0*/  IMAD R0, R0, UR60, RZ ;  /* 0x0000003c00007c24 */ /* 0x000fe2000f8e02ff */
[----:B------:R-:W-:Y:S01]  /*4c00*/  STL.64 [R1+0x170], R94 ;  /* 0x0001705e01007387 */ /* 0x000fe20000100a00 */
[----:B------:R-:W0:Y:S02]  /*4c10*/  LDC R34, c[0x0][0x3d8] ;  /* 0x0000f600ff227b82 */ /* 0x000e240000000800 */
[----:B------:R-:W-:-:S04]  /*4c20*/  IMAD R63, R16, 0x4, R61 ;  /* 0x00000004103f7824 */ /* 0x000fc800078e023d */
[----:B------:R-:W-:Y:S02]  /*4c30*/  IMAD R65, R18, 0x4, R63 ;  /* 0x0000000412417824 */ /* 0x000fe400078e023f */
[----:B------:R-:W-:Y:S01]  /*4c40*/  IMAD.SHL.U32 R3, R0, 0x2, RZ ;  /* 0x0000000200037824 */ /* 0x000fe200078e00ff */
[----:B------:R-:W-:Y:S01]  /*4c50*/  STL.64 [R1+0xe0], R92 ;  /* 0x0000e05c01007387 */ /* 0x000fe20000100a00 */
[----:B------:R-:W3:Y:S01]  /*4c60*/  LDC R32, c[0x0][0x3d8] ;  /* 0x0000f600ff207b82 */ /* 0x000ee20000000800 */
[----:B-1----:R-:W-:-:S05]  /*4c70*/  LEA R67, R10, R65, 0x2 ;  /* 0x000000410a437211 */ /* 0x002fca00078e10ff */
[----:B--2---:R-:W-:Y:S01]  /*4c80*/  IMAD R69, R22, 0x4, R67 ;  /* 0x0000000416457824 */ /* 0x004fe200078e0243 */
[----:B------:R-:W-:Y:S01]  /*4c90*/  IADD3 R154, P3, P4, R3, UR9, R154 ;  /* 0x00000009039a7c10 */ /* 0x000fe2000fc7e09a */
[----:B------:R-:W-:Y:S01]  /*4ca0*/  IMAD.HI R0, R0, 0x2, RZ ;  /* 0x0000000200007827 */ /* 0x000fe200078e02ff */
[----:B------:R-:W-:Y:S01]  /*4cb0*/  STL.64 [R1+0xd8], R90 ;  /* 0x0000d85a01007387 */ /* 0x000fe20000100a00 */
[----:B------:R-:W1:Y:S02]  /*4cc0*/  LDC R30, c[0x0][0x3d8] ;  /* 0x0000f600ff1e7b82 */ /* 0x000e640000000800 */
[----:B------:R-:W-:-:S05]  /*4cd0*/  IMAD R19, R50, 0x4, R69 ;  /* 0x0000000432137824 */ /* 0x000fca00078e0245 */
[----:B------:R-:W-:Y:S01]  /*4ce0*/  LEA R39, R52, R19, 0x2 ;  /* 0x0000001334277211 */ /* 0x000fe200078e10ff */
[----:B------:R-:W2:Y:S04]  /*4cf0*/  LDC R28, c[0x0][0x3d8] ;  /* 0x0000f600ff1c7b82 */ /* 0x000ea80000000800 */
[----:B------:R-:W-:-:S04]  /*4d00*/  IMAD R51, R54, 0x4, R39 ;  /* 0x0000000436337824 */ /* 0x000fc800078e0227 */
[----:B------:R-:W-:Y:S01]  /*4d10*/  IMAD R33, R56, 0x4, R51 ;  /* 0x0000000438217824 */ /* 0x000fe200078e0233 */
[----:B------:R-:W0:Y:S04]  /*4d20*/  LDC R26, c[0x0][0x3d8] ;  /* 0x0000f600ff1a7b82 */ /* 0x000e280000000800 */
[----:B------:R-:W-:Y:S02]  /*4d30*/  LEA R35, R58, R33, 0x2 ;  /* 0x000000213a237211 */ /* 0x000fe400078e10ff */
[----:B------:R-:W-:Y:S02]  /*4d40*/  IADD3.X R0, PT, PT, R0, UR7, R155, P3, P4 ;  /* 0x0000000700007c10 */ /* 0x000fe40009fe849b */
[-C--:B------:R-:W-:Y:S01]  /*4d50*/  LEA R88, P3, R9, R154.reuse, 0x1 ;  /* 0x0000009a09587211 */ /* 0x080fe200078608ff */
[----:B------:R-:W-:Y:S01]  /*4d60*/  IMAD R49, R60, 0x4, R35 ;  /* 0x000000043c317824 */ /* 0x000fe200078e0223 */
[-C--:B------:R-:W-:Y:S01]  /*4d70*/  LEA R86, P4, R15, R154.reuse, 0x1 ;  /* 0x0000009a0f567211 */ /* 0x080fe200078808ff */
[----:B------:R-:W0:Y:S01]  /*4d80*/  LDC R24, c[0x0][0x3d8] ;  /* 0x0000f600ff187b82 */ /* 0x000e220000000800 */
[----:B------:R-:W-:Y:S01]  /*4d90*/  LEA R84, P5, R17, R154, 0x1 ;  /* 0x0000009a11547211 */ /* 0x000fe200078a08ff */
[----:B------:R-:W-:Y:S01]  /*4da0*/  IMAD R27, R62, 0x4, R49 ;  /* 0x000000043e1b7824 */ /* 0x000fe200078e0231 */
[----:B------:R-:W-:-:S02]  /*4db0*/  LEA.HI.X.SX32 R89, R9, R0, 0x1, P3 ;  /* 0x0000000009597211 */ /* 0x000fc400018f0eff */
[-C--:B------:R-:W-:Y:S02]  /*4dc0*/  LEA.HI.X.SX32 R87, R15, R0.reuse, 0x1, P4 ;  /* 0x000000000f577211 */ /* 0x080fe400020f0eff */
[----:B------:R-:W-:Y:S01]  /*4dd0*/  LEA.HI.X.SX32 R85, R17, R0, 0x1, P5 ;  /* 0x0000000011557211 */ /* 0x000fe200028f0eff */
[----:B------:R1:W-:Y:S01]  /*4de0*/  STL.64 [R1+0x70], R88 ;  /* 0x0000705801007387 */ /* 0x0003e20000100a00 */
[----:B------:R-:W-:Y:S01]  /*4df0*/  LEA R37, R64, R27, 0x2 ;  /* 0x0000001b40257211 */ /* 0x000fe200078e10ff */
[----:B------:R-:W0:Y:S02]  /*4e00*/  LDC R22, c[0x0][0x3d8] ;  /* 0x0000f600ff167b82 */ /* 0x000e240000000800 */
[----:B------:R3:W-:Y:S02]  /*4e10*/  STL.64 [R1+0x60], R86 ;  /* 0x0000605601007387 */ /* 0x0007e40000100a00 */
[----:B------:R-:W-:Y:S02]  /*4e20*/  IMAD R47, R66, 0x4, R37 ;  /* 0x00000004422f7824 */ /* 0x000fe400078e0225 */
[----:B------:R2:W-:Y:S02]  /*4e30*/  STL.64 [R1+0x68], R84 ;  /* 0x0000685401007387 */ /* 0x0005e40000100a00 */
[----:B------:R-:W0:Y:S01]  /*4e40*/  LDC R20, c[0x0][0x3d8] ;  /* 0x0000f600ff147b82 */ /* 0x000e220000000800 */
[----:B-1----:R-:W-:-:S02]  /*4e50*/  LEA R88, P3, R21, R154, 0x1 ;  /* 0x0000009a15587211 */ /* 0x002fc400078608ff */
[----:B---3--:R-:W-:Y:S02]  /*4e60*/  LEA R86, P4, R23, R154, 0x1 ;  /* 0x0000009a17567211 */ /* 0x008fe400078808ff */
[----:B------:R-:W-:-:S03]  /*4e70*/  LEA.HI.X.SX32 R89, R21, R0, 0x1, P3 ;  /* 0x0000000015597211 */ /* 0x000fc600018f0eff */
[----:B------:R-:W1:Y:S01]  /*4e80*/  LDC R4, c[0x0][0x3d8] ;  /* 0x0000f600ff047b82 */ /* 0x000e620000000800 */
[----:B--2---:R-:W-:Y:S02]  /*4e90*/  LEA R84, P5, R29, R154, 0x1 ;  /* 0x0000009a1d547211 */ /* 0x004fe400078a08ff */
[-C--:B------:R-:W-:Y:S02]  /*4ea0*/  LEA.HI.X.SX32 R87, R23, R0.reuse, 0x1, P4 ;  /* 0x0000000017577211 */ /* 0x080fe400020f0eff */
[----:B------:R-:W-:Y:S01]  /*4eb0*/  LEA.HI.X.SX32 R85, R29, R0, 0x1, P5 ;  /* 0x000000001d557211 */ /* 0x000fe200028f0eff */
[----:B------:R-:W-:Y:S01]  /*4ec0*/  IMAD R29, R68, 0x4, R47 ;  /* 0x00000004441d7824 */ /* 0x000fe200078e022f */
[----:B------:R2:W-:Y:S01]  /*4ed0*/  STL.64 [R1+0x58], R88 ;  /* 0x0000585801007387 */ /* 0x0005e20000100a00 */
[----:B------:R-:W3:Y:S03]  /*4ee0*/  LDC R12, c[0x0][0x3d8] ;  /* 0x0000f600ff0c7b82 */ /* 0x000ee60000000800 */
[----:B------:R-:W-:Y:S01]  /*4ef0*/  STL.64 [R1+0x50], R86 ;  /* 0x0000505601007387 */ /* 0x000fe20000100a00 */
[----:B------:R-:W-:-:S03]  /*4f00*/  LEA R31, R70, R29, 0x2 ;  /* 0x0000001d461f7211 */ /* 0x000fc600078e10ff */
[----:B------:R4:W-:Y:S01]  /*4f10*/  STL.64 [R1+0x48], R84 ;  /* 0x0000485401007387 */ /* 0x0009e20000100a00 */
[----:B------:R-:W0:Y:S01]  /*4f20*/  LDC R13, c[0x0][0x3d8] ;  /* 0x0000f600ff0d7b82 */ /* 0x000e220000000800 */
[----:B--2---:R-:W-:-:S07]  /*4f30*/  LEA R88, P3, R41, R154, 0x1 ;  /* 0x0000009a29587211 */ /* 0x004fce00078608ff */
[----:B------:R-:W2:Y:S01]  /*4f40*/  LDC R14, c[0x0][0x3d8] ;  /* 0x0000f600ff0e7b82 */ /* 0x000ea20000000800 */
[----:B----4-:R-:W-:-:S04]  /*4f50*/  LEA R84, P5, R45, R154, 0x1 ;  /* 0x0000009a2d547211 */ /* 0x010fc800078a08ff */
[-C--:B------:R-:W-:Y:S01]  /*4f60*/  LEA.HI.X.SX32 R85, R45, R0.reuse, 0x1, P5 ;  /* 0x000000002d557211 */ /* 0x080fe200028f0eff */
[----:B------:R-:W-:Y:S01]  /*4f70*/  IMAD R45, R72, 0x4, R31 ;  /* 0x00000004482d7824 */ /* 0x000fe200078e021f */
[----:B------:R-:W-:Y:S01]  /*4f80*/  LEA.HI.X.SX32 R89, R41, R0, 0x1, P3 ;  /* 0x0000000029597211 */ /* 0x000fe200018f0eff */
[----:B------:R-:W4:Y:S02]  /*4f90*/  LDC R25, c[0x0][0x3d8] ;  /* 0x0000f600ff197b82 */ /* 0x000f240000000800 */
[----:B------:R-:W-:Y:S01]  /*4fa0*/  IMAD R9, R74, 0x4, R45 ;  /* 0x000000044a097824 */ /* 0x000fe200078e022d */
[C---:B------:R-:W-:Y:S01]  /*4fb0*/  LEA R86, P4, R43.reuse, R154, 0x1 ;  /* 0x0000009a2b567211 */ /* 0x040fe200078808ff */
[----:B------:R1:W-:Y:S03]  /*4fc0*/  STL.64 [R1+0x40], R88 ;  /* 0x0000405801007387 */ /* 0x0003e60000100a00 */
[----:B------:R-:W-:Y:S01]  /*4fd0*/  LEA R21, R76, R9, 0x2 ;  /* 0x000000094c157211 */ /* 0x000fe200078e10ff */
[----:B------:R-:W0:Y:S01]  /*4fe0*/  LDC R5, c[0x0][0x3d8] ;  /* 0x0000f600ff057b82 */ /* 0x000e220000000800 */
[----:B------:R-:W-:-:S03]  /*4ff0*/  LEA.HI.X.SX32 R87, R43, R0, 0x1, P4 ;  /* 0x000000002b577211 */ /* 0x000fc600020f0eff */
[----:B------:R-:W-:Y:S01]  /*5000*/  IMAD R43, R78, 0x4, R21 ;  /* 0x000000044e2b7824 */ /* 0x000fe200078e0215 */
[C---:B-1----:R-:W-:Y:S01]  /*5010*/  LEA R88, P3, R53.reuse, R154, 0x1 ;  /* 0x0000009a35587211 */ /* 0x042fe200078608ff */
[----:B------:R1:W-:Y:S02]  /*5020*/  STL.64 [R1+0x38], R86 ;  /* 0x0000385601007387 */ /* 0x0003e40000100a00 */
[----:B------:R-:W-:Y:S01]  /*5030*/  IMAD R15, R80, 0x4, R43 ;  /* 0x00000004500f7824 */ /* 0x000fe200078e022b */
[----:B------:R-:W0:Y:S01]  /*5040*/  LDC R18, c[0x0][0x3d8] ;  /* 0x0000f600ff127b82 */ /* 0x000e220000000800 */
[----:B------:R-:W-:Y:S01]  /*5050*/  LEA.HI.X.SX32 R89, R53, R0, 0x1, P3 ;  /* 0x0000000035597211 */ /* 0x000fe200018f0eff */
[----:B------:R-:W-:Y:S02]  /*5060*/  STL.64 [R1+0x30], R84 ;  /* 0x0000305401007387 */ /* 0x000fe40000100a00 */
[----:B------:R-:W-:Y:S02]  /*5070*/  LEA R23, R82, R15, 0x2 ;  /* 0x0000000f52177211 */ /* 0x000fe400078e10ff */
[----:B------:R3:W-:Y:S02]  /*5080*/  STL.64 [R1+0x28], R88 ;  /* 0x0000285801007387 */ /* 0x0007e40000100a00 */
[----:B------:R-:W0:Y:S01]  /*5090*/  LDC R6, c[0x0][0x3d8] ;  /* 0x0000f600ff067b82 */ /* 0x000e220000000800 */
[----:B-1----:R-:W-:-:S04]  /*50a0*/  LEA R86, P4, R55, R154, 0x1 ;  /* 0x0000009a37567211 */ /* 0x002fc800078808ff */
[----:B------:R-:W-:-:S03]  /*50b0*/  LEA.HI.X.SX32 R87, R55, R0, 0x1, P4 ;  /* 0x0000000037577211 */ /* 0x000fc600020f0eff */
[----:B------:R-:W1:Y:S01]  /*50c0*/  LDC R7, c[0x0][0x3d8] ;  /* 0x0000f600ff077b82 */ /* 0x000e620000000800 */
[C---:B---3--:R-:W-:Y:S01]  /*50d0*/  LEA R88, P3, R59.reuse, R154, 0x1 ;  /* 0x0000009a3b587211 */ /* 0x048fe200078608ff */
[----:B------:R3:W-:Y:S01]  /*50e0*/  STL.64 [R1+0x20], R86 ;  /* 0x0000205601007387 */ /* 0x0007e20000100a00 */
[----:B------:R-:W-:Y:S02]  /*50f0*/  IMAD R41, R48, 0x4, R23 ;  /* 0x0000000430297824 */ /* 0x000fe400078e0217 */
[----:B------:R-:W-:Y:S02]  /*5100*/  LEA.HI.X.SX32 R89, R59, R0, 0x1, P3 ;  /* 0x000000003b597211 */ /* 0x000fe400018f0eff */
[-C--:B------:R-:W-:Y:S01]  /*5110*/  LEA R250, P3, R65, R154.reuse, 0x1 ;  /* 0x0000009a41fa7211 */ /* 0x080fe200078608ff */
[----:B------:R-:W-:Y:S01]  /*5120*/  IMAD R17, R44, 0x4, R41 ;  /* 0x000000042c117824 */ /* 0x000fe200078e0229 */
[----:B------:R-:W0:Y:S01]  /*5130*/  LDC R8, c[0x0][0x3d8] ;  /* 0x0000f600ff087b82 */ /* 0x000e220000000800 */
[----:B---3--:R-:W-:-:S02]  /*5140*/  LEA R86, P4, R61, R154, 0x1 ;  /* 0x0000009a3d567211 */ /* 0x008fc400078808ff */
[----:B------:R-:W-:-:S05]  /*5150*/  LEA.HI.X.SX32 R251, R65, R0, 0x1, P3 ;  /* 0x0000000041fb7211 */ /* 0x000fca00018f0eff */
[----:B------:R-:W3:Y:S01]  /*5160*/  LDC R3, c[0x0][0x3d8] ;  /* 0x0000f600ff037b82 */ /* 0x000ee20000000800 */
[----:B------:R-:W-:Y:S02]  /*5170*/  LEA.HI.X.SX32 R87, R61, R0, 0x1, P4 ;  /* 0x000000003d577211 */ /* 0x000fe400020f0eff */
[-C--:B------:R-:W-:Y:S02]  /*5180*/  LEA R248, P4, R67, R154.reuse, 0x1 ;  /* 0x0000009a43f87211 */ /* 0x080fe400078808ff */
[----:B------:R-:W-:Y:S02]  /*5190*/  LEA R244, P3, R19, R154, 0x1 ;  /* 0x0000009a13f47211 */ /* 0x000fe400078608ff */
[-C--:B------:R-:W-:Y:S01]  /*51a0*/  LEA.HI.X.SX32 R249, R67, R0.reuse, 0x1, P4 ;  /* 0x0000000043f97211 */ /* 0x080fe200020f0eff */
[----:B------:R-:W1:Y:S01]  /*51b0*/  LDC R10, c[0x0][0x3d8] ;  /* 0x0000f600ff0a7b82 */ /* 0x000e620000000800 */
[----:B------:R-:W-:Y:S02]  /*51c0*/  LEA.HI.X.SX32 R245, R19, R0, 0x1, P3 ;  /* 0x0000000013f57211 */ /* 0x000fe400018f0eff */
[----:B------:R-:W-:-:S02]  /*51d0*/  LEA R242, P4, R39, R154, 0x1 ;  /* 0x0000009a27f27211 */ /* 0x000fc400078808ff */
[----:B------:R-:W-:Y:S02]  /*51e0*/  LEA R19, R46, R17, 0x2 ;  /* 0x000000112e137211 */ /* 0x000fe400078e10ff */
[----:B------:R-:W-:Y:S01]  /*51f0*/  LEA.HI.X.SX32 R243, R39, R0, 0x1, P4 ;  /* 0x0000000027f37211 */ /* 0x000fe200020f0eff */
[----:B------:R-:W1:Y:S01]  /*5200*/  LDC R11, c[0x0][0x3d8] ;  /* 0x0000f600ff0b7b82 */ /* 0x000e620000000800 */
[-C--:B------:R-:W-:Y:S01]  /*5210*/  LEA R238, P3, R33, R154.reuse, 0x1 ;  /* 0x0000009a21ee7211 */ /* 0x080fe200078608ff */
[----:B------:R-:W-:Y:S01]  /*5220*/  IMAD R39, R42, 0x4, R19 ;  /* 0x000000042a277824 */ /* 0x000fe200078e0213 */
[----:B------:R-:W-:Y:S02]  /*5230*/  LEA R236, P4, R35, R154, 0x1 ;  /* 0x0000009a23ec7211 */ /* 0x000fe400078808ff */
[-C--:B------:R-:W-:Y:S01]  /*5240*/  LEA.HI.X.SX32 R239, R33, R0.reuse, 0x1, P3 ;  /* 0x0000000021ef7211 */ /* 0x080fe200018f0eff */
[----:B------:R-:W-:Y:S01]  /*5250*/  IMAD R33, R40, 0x4, R39 ;  /* 0x0000000428217824 */ /* 0x000fe200078e0227 */
[----:B------:R-:W-:Y:S01]  /*5260*/  LEA.HI.X.SX32 R237, R35, R0, 0x1, P4 ;  /* 0x0000000023ed7211 */ /* 0x000fe200020f0eff */
[----:B------:R-:W1:Y:S01]  /*5270*/  LDC R16, c[0x0][0x3d8] ;  /* 0x0000f600ff107b82 */ /* 0x000e620000000800 */
[----:B------:R-:W-:-:S02]  /*5280*/  LEA R230, P4, R37, R154, 0x1 ;  /* 0x0000009a25e67211 */ /* 0x000fc400078808ff */
[----:B------:R-:W-:Y:S02]  /*5290*/  LEA R35, R38, R33, 0x2 ;  /* 0x0000002126237211 */ /* 0x000fe400078e10ff */
[----:B------:R-:W-:Y:S02]  /*52a0*/  LEA R232, P3, R27, R154, 0x1 ;  /* 0x0000009a1be87211 */ /* 0x000fe400078608ff */
[-C--:B------:R-:W-:Y:S01]  /*52b0*/  LEA.HI.X.SX32 R231, R37, R0.reuse, 0x1, P4 ;  /* 0x0000000025e77211 */ /* 0x080fe200020f0eff */
[----:B------:R-:W-:Y:S01]  /*52c0*/  IMAD R37, R36, 0x4, R35 ;  /* 0x0000000424257824 */ /* 0x000fe200078e0223 */
[----:B------:R-:W-:Y:S02]  /*52d0*/  LEA.HI.X.SX32 R233, R27, R0, 0x1, P3 ;  /* 0x000000001be97211 */ /* 0x000fe400018f0eff */
[-C--:B------:R-:W-:Y:S01]  /*52e0*/  LEA R226, P3, R29, R154.reuse, 0x1 ;  /* 0x0000009a1de27211 */ /* 0x080fe200078608ff */
[----:B0-----:R-:W-:Y:S01]  /*52f0*/  IMAD R27, R34, 0x4, R37 ;  /* 0x00000004221b7824 */ /* 0x001fe200078e0225 */
[----:B------:R-:W-:-:S02]  /*5300*/  LEA R224, P4, R31, R154, 0x1 ;  /* 0x0000009a1fe07211 */ /* 0x000fc400078808ff */
[-C--:B------:R-:W-:Y:S02]  /*5310*/  LEA.HI.X.SX32 R227, R29, R0.reuse, 0x1, P3 ;  /* 0x000000001de37211 */ /* 0x080fe400018f0eff */
[----:B------:R-:W-:Y:S02]  /*5320*/  LEA R29, R32, R27, 0x2 ;  /* 0x0000001b201d7211 */ /* 0x000fe400078e10ff */
[----:B------:R-:W-:Y:S02]  /*5330*/  LEA.HI.X.SX32 R225, R31, R0, 0x1, P4 ;  /* 0x000000001fe17211 */ /* 0x000fe400020f0eff */
[-C--:B------:R-:W-:Y:S01]  /*5340*/  LEA R220, P3, R9, R154.reuse, 0x1 ;  /* 0x0000009a09dc7211 */ /* 0x080fe200078608ff */
[----:B------:R-:W-:Y:S01]  /*5350*/  IMAD R31, R30, 0x4, R29 ;  /* 0x000000041e1f7824 */ /* 0x000fe200078e021d */
[----:B------:R-:W-:Y:S02]  /*5360*/  LEA R84, P5, R57, R154, 0x1 ;  /* 0x0000009a39547211 */ /* 0x000fe400078a08ff */
[----:B------:R-:W-:Y:S01]  /*5370*/  LEA.HI.X.SX32 R221, R9, R0, 0x1, P3 ;  /* 0x0000000009dd7211 */ /* 0x000fe200018f0eff */
[----:B------:R-:W-:Y:S01]  /*5380*/  IMAD R9, R28, 0x4, R31 ;  /* 0x000000041c097824 */ /* 0x000fe200078e021f */
[----:B------:R-:W-:-:S02]  /*5390*/  LEA R218, P4, R21, R154, 0x1 ;  /* 0x0000009a15da7211 */ /* 0x000fc400078808ff */
[-C--:B------:R-:W-:Y:S02]  /*53a0*/  LEA.HI.X.SX32 R85, R57, R0.reuse, 0x1, P5 ;  /* 0x0000000039557211 */ /* 0x080fe400028f0eff */
[----:B------:R-:W-:Y:S02]  /*53b0*/  LEA.HI.X.SX32 R219, R21, R0, 0x1, P4 ;  /* 0x0000000015db7211 */ /* 0x000fe400020f0eff */
[-C--:B------:R-:W-:Y:S02]  /*53c0*/  LEA R212, P4, R23, R154.reuse, 0x1 ;  /* 0x0000009a17d47211 */ /* 0x080fe400078808ff */
[----:B------:R-:W-:Y:S01]  /*53d0*/  LEA R21, R26, R9, 0x2 ;  /* 0x000000091a157211 */ /* 0x000fe200078e10ff */
[----:B------:R0:W-:Y:S01]  /*53e0*/  STL.64 [R1+0x18], R84 ;  /* 0x0000185401007387 */ /* 0x0001e20000100a00 */
[----:B------:R-:W-:Y:S02]  /*53f0*/  LEA R214, P3, R15, R154, 0x1 ;  /* 0x0000009a0fd67211 */ /* 0x000fe400078608ff */
[-C--:B------:R-:W-:Y:S01]  /*5400*/  LEA.HI.X.SX32 R213, R23, R0.reuse, 0x1, P4 ;  /* 0x0000000017d57211 */ /* 0x080fe200020f0eff */
[----:B------:R-:W-:Y:S01]  /*5410*/  IMAD R23, R24, 0x4, R21 ;  /* 0x0000000418177824 */ /* 0x000fe200078e0215 */
[----:B------:R-:W-:-:S02]  /*5420*/  LEA.HI.X.SX32 R215, R15, R0, 0x1, P3 ;  /* 0x000000000fd77211 */ /* 0x000fc400018f0eff */
[-C--:B------:R-:W-:Y:S02]  /*5430*/  LEA R208, P3, R17, R154.reuse, 0x1 ;  /* 0x0000009a11d07211 */ /* 0x080fe400078608ff */
[----:B0-----:R-:W-:Y:S01]  /*5440*/  LEA R84, P5, R63, R154, 0x1 ;  /* 0x0000009a3f547211 */ /* 0x001fe200078a08ff */
[----:B------:R-:W-:-:S03]  /*5450*/  IMAD R15, R22, 0x4, R23 ;  /* 0x00000004160f7824 */ /* 0x000fc600078e0217 */
[----:B------:R-:W-:Y:S02]  /*5460*/  LEA.HI.X.SX32 R85, R63, R0, 0x1, P5 ;  /* 0x000000003f557211 */ /* 0x000fe400028f0eff */
[----:B------:R-:W-:Y:S02]  /*5470*/  LEA R246, P5, R69, R154, 0x1 ;  /* 0x0000009a45f67211 */ /* 0x000fe400078a08ff */
[-C--:B------:R-:W-:Y:S02]  /*5480*/  LEA.HI.X.SX32 R209, R17, R0.reuse, 0x1, P3 ;  /* 0x0000000011d17211 */ /* 0x080fe400018f0eff */
[----:B------:R-:W-:Y:S02]  /*5490*/  LEA.HI.X.SX32 R247, R69, R0, 0x1, P5 ;  /* 0x0000000045f77211 */ /* 0x000fe400028f0eff */
[-C--:B------:R-:W-:Y:S02]  /*54a0*/  LEA R240, P5, R51, R154.reuse, 0x1 ;  /* 0x0000009a33f07211 */ /* 0x080fe400078a08ff */
[----:B------:R-:W-:-:S02]  /*54b0*/  LEA R206, P4, R19, R154, 0x1 ;  /* 0x0000009a13ce7211 */ /* 0x000fc400078808ff */
[----:B------:R-:W-:Y:S02]  /*54c0*/  LEA R17, R20, R15, 0x2 ;  /* 0x0000000f14117211 */ /* 0x000fe400078e10ff */
[-C--:B------:R-:W-:Y:S02]  /*54d0*/  LEA.HI.X.SX32 R241, R51, R0.reuse, 0x1, P5 ;  /* 0x0000000033f17211 */ /* 0x080fe400028f0eff */
[----:B------:R-:W-:Y:S01]  /*54e0*/  LEA.HI.X.SX32 R207, R19, R0, 0x1, P4 ;  /* 0x0000000013cf7211 */ /* 0x000fe200020f0eff */
[----:B------:R-:W-:Y:S01]  /*54f0*/  IMAD R19, R4, 0x4, R17 ;  /* 0x0000000404137824 */ /* 0x000fe200078e0211 */
[----:B------:R-:W-:-:S03]  /*5500*/  LEA R234, P5, R49, R154, 0x1 ;  /* 0x0000009a31ea7211 */ /* 0x000fc600078a08ff */
[----:B------:R-:W-:Y:S01]  /*5510*/  IMAD R12, R12, 0x4, R19 ;  /* 0x000000040c0c7824 */ /* 0x000fe200078e0213 */
[----:B------:R-:W-:Y:S02]  /*5520*/  LEA.HI.X.SX32 R235, R49, R0, 0x1, P5 ;  /* 0x0000000031eb7211 */ /* 0x000fe400028f0eff */
[----:B------:R-:W-:Y:S02]  /*5530*/  LEA R228, P5, R47, R154, 0x1 ;  /* 0x0000009a2fe47211 */ /* 0x000fe400078a08ff */
[----:B------:R-:W-:Y:S02]  /*5540*/  LEA R13, R13, R12, 0x2 ;  /* 0x0000000c0d0d7211 */ /* 0x000fe400078e10ff */
[----:B------:R-:W-:Y:S02]  /*5550*/  LEA.HI.X.SX32 R229, R47, R0, 0x1, P5 ;  /* 0x000000002fe57211 */ /* 0x000fe400028f0eff */
[-C--:B------:R-:W-:Y:S01]  /*5560*/  LEA R222, P5, R45, R154.reuse, 0x1 ;  /* 0x0000009a2dde7211 */ /* 0x080fe200078a08ff */
[----:B--2---:R-:W-:Y:S01]  /*5570*/  IMAD R14, R14, 0x4, R13 ;  /* 0x000000040e0e7824 */ /* 0x004fe200078e020d */
[----:B------:R-:W-:-:S02]  /*5580*/  LEA R202, P3, R33, R154, 0x1 ;  /* 0x0000009a21ca7211 */ /* 0x000fc400078608ff */
[----:B------:R-:W-:Y:S02]  /*5590*/  LEA.HI.X.SX32 R223, R45, R0, 0x1, P5 ;  /* 0x000000002ddf7211 */ /* 0x000fe400028f0eff */
[----:B------:R-:W-:Y:S01]  /*55a0*/  LEA R216, P5, R43, R154, 0x1 ;  /* 0x0000009a2bd87211 */ /* 0x000fe200078a08ff */
[----:B----4-:R-:W-:Y:S01]  /*55b0*/  IMAD R4, R25, 0x4, R14 ;  /* 0x0000000419047824 */ /* 0x010fe200078e020e */
[----:B------:R-:W-:Y:S02]  /*55c0*/  LEA.HI.X.SX32 R203, R33, R0, 0x1, P3 ;  /* 0x0000000021cb7211 */ /* 0x000fe400018f0eff */
[----:B------:R-:W-:Y:S02]  /*55d0*/  LEA R196, P3, R27, R154, 0x1 ;  /* 0x0000009a1bc47211 */ /* 0x000fe400078608ff */
[----:B------:R-:W-:Y:S02]  /*55e0*/  LEA.HI.X.SX32 R217, R43, R0, 0x1, P5 ;  /* 0x000000002bd97211 */ /* 0x000fe400028f0eff */
[----:B------:R-:W-:-:S02]  /*55f0*/  LEA R210, P5, R41, R154, 0x1 ;  /* 0x0000009a29d27211 */ /* 0x000fc400078a08ff */
[----:B------:R-:W-:Y:S02]  /*5600*/  LEA.HI.X.SX32 R197, R27, R0, 0x1, P3 ;  /* 0x000000001bc57211 */ /* 0x000fe400018f0eff */
[----:B------:R-:W-:Y:S02]  /*5610*/  LEA R190, P3, R9, R154, 0x1 ;  /* 0x0000009a09be7211 */ /* 0x000fe400078608ff */
[----:B------:R-:W-:Y:S02]  /*5620*/  LEA R5, R5, R4, 0x2 ;  /* 0x0000000405057211 */ /* 0x000fe400078e10ff */
[----:B------:R-:W-:Y:S02]  /*5630*/  LEA.HI.X.SX32 R211, R41, R0, 0x1, P5 ;  /* 0x0000000029d37211 */ /* 0x000fe400028f0eff */
[-C--:B------:R-:W-:Y:S02]  /*5640*/  LEA R204, P5, R39, R154.reuse, 0x1 ;  /* 0x0000009a27cc7211 */ /* 0x080fe400078a08ff */
[----:B------:R-:W-:-:S02]  /*5650*/  LEA R200, P4, R35, R154, 0x1 ;  /* 0x0000009a23c87211 */ /* 0x000fc400078808ff */
[-C--:B------:R-:W-:Y:S01]  /*5660*/  LEA.HI.X.SX32 R191, R9, R0.reuse, 0x1, P3 ;  /* 0x0000000009bf7211 */ /* 0x080fe200018f0eff */
[----:B------:R-:W-:Y:S01]  /*5670*/  IMAD R9, R18, 0x4, R5 ;  /* 0x0000000412097824 */ /* 0x000fe200078e0205 */
[----:B------:R-:W-:Y:S02]  /*5680*/  LEA.HI.X.SX32 R205, R39, R0, 0x1, P5 ;  /* 0x0000000027cd7211 */ /* 0x000fe400028f0eff */
[----:B------:R-:W-:Y:S01]  /*5690*/  LEA R198, P5, R37, R154, 0x1 ;  /* 0x0000009a25c67211 */ /* 0x000fe200078a08ff */
[----:B------:R-:W-:Y:S01]  /*56a0*/  IMAD R6, R6, 0x4, R9 ;  /* 0x0000000406067824 */ /* 0x000fe200078e0209 */
[----:B------:R-:W-:Y:S02]  /*56b0*/  LEA.HI.X.SX32 R201, R35, R0, 0x1, P4 ;  /* 0x0000000023c97211 */ /* 0x000fe400020f0eff */
[-C--:B------:R-:W-:Y:S02]  /*56c0*/  LEA R184, P3, R15, R154.reuse, 0x1 ;  /* 0x0000009a0fb87211 */ /* 0x080fe400078608ff */
[----:B------:R-:W-:-:S02]  /*56d0*/  LEA R194, P4, R29, R154, 0x1 ;  /* 0x0000009a1dc27211 */ /* 0x000fc400078808ff */
[----:B------:R-:W-:Y:S02]  /*56e0*/  LEA.HI.X.SX32 R199, R37, R0, 0x1, P5 ;  /* 0x0000000025c77211 */ /* 0x000fe400028f0eff */
[----:B------:R-:W-:Y:S02]  /*56f0*/  LEA R192, P5, R31, R154, 0x1 ;  /* 0x0000009a1fc07211 */ /* 0x000fe400078a08ff */
[-C--:B------:R-:W-:Y:S02]  /*5700*/  LEA.HI.X.SX32 R185, R15, R0.reuse, 0x1, P3 ;  /* 0x000000000fb97211 */ /* 0x080fe400018f0eff */
[----:B------:R-:W-:Y:S02]  /*5710*/  LEA.HI.X.SX32 R195, R29, R0, 0x1, P4 ;  /* 0x000000001dc37211 */ /* 0x000fe400020f0eff */
[-C--:B------:R-:W-:Y:S02]  /*5720*/  LEA R178, P3, R12, R154.reuse, 0x1 ;  /* 0x0000009a0cb27211 */ /* 0x080fe400078608ff */
[----:B------:R-:W-:-:S02]  /*5730*/  LEA R188, P4, R21, R154, 0x1 ;  /* 0x0000009a15bc7211 */ /* 0x000fc400078808ff */
[----:B-1----:R-:W-:Y:S02]  /*5740*/  LEA R7, R7, R6, 0x2 ;  /* 0x0000000607077211 */ /* 0x002fe400078e10ff */
[----:B------:R-:W-:Y:S02]  /*5750*/  LEA.HI.X.SX32 R193, R31, R0, 0x1, P5 ;  /* 0x000000001fc17211 */ /* 0x000fe400028f0eff */
[----:B------:R-:W-:Y:S02]  /*5760*/  LEA R186, P5, R23, R154, 0x1 ;  /* 0x0000009a17ba7211 */ /* 0x000fe400078a08ff */
[-C--:B------:R-:W-:Y:S01]  /*5770*/  LEA.HI.X.SX32 R179, R12, R0.reuse, 0x1, P3 ;  /* 0x000000000cb37211 */ /* 0x080fe200018f0eff */
[----:B------:R-:W-:Y:S01]  /*5780*/  IMAD R8, R8, 0x4, R7 ;  /* 0x0000000408087824 */ /* 0x000fe200078e0207 */
[----:B------:R-:W-:Y:S02]  /*5790*/  LEA.HI.X.SX32 R189, R21, R0, 0x1, P4 ;  /* 0x0000000015bd7211 */ /* 0x000fe400020f0eff */
[----:B------:R-:W-:-:S02]  /*57a0*/  LEA R172, P3, R4, R154, 0x1 ;  /* 0x0000009a04ac7211 */ /* 0x000fc400078608ff */
[----:B------:R-:W-:Y:S02]  /*57b0*/  LEA R182, P4, R17, R154, 0x1 ;  /* 0x0000009a11b67211 */ /* 0x000fe400078808ff */
[----:B------:R-:W-:Y:S01]  /*57c0*/  LEA.HI.X.SX32 R187, R23, R0, 0x1, P5 ;  /* 0x0000000017bb7211 */ /* 0x000fe200028f0eff */
[----:B---3--:R-:W-:Y:S01]  /*57d0*/  IMAD R3, R3, 0x4, R8 ;  /* 0x0000000403037824 */ /* 0x008fe200078e0208 */
[----:B------:R-:W-:Y:S02]  /*57e0*/  LEA R180, P5, R19, R154, 0x1 ;  /* 0x0000009a13b47211 */ /* 0x000fe400078a08ff */
[-C--:B------:R-:W-:Y:S02]  /*57f0*/  LEA.HI.X.SX32 R173, R4, R0.reuse, 0x1, P3 ;  /* 0x0000000004ad7211 */ /* 0x080fe400018f0eff */
[----:B------:R-:W-:Y:S02]  /*5800*/  LEA.HI.X.SX32 R183, R17, R0, 0x1, P4 ;  /* 0x0000000011b77211 */ /* 0x000fe400020f0eff */
[----:B------:R-:W-:-:S02]  /*5810*/  LEA R166, P3, R6, R154, 0x1 ;  /* 0x0000009a06a67211 */ /* 0x000fc400078608ff */
[----:B------:R-:W-:Y:S01]  /*5820*/  LEA R176, P4, R13, R154, 0x1 ;  /* 0x0000009a0db07211 */ /* 0x000fe200078808ff */
[----:B------:R0:W-:Y:S01]  /*5830*/  STL.64 [R1+0x10], R88 ;  /* 0x0000105801007387 */ /* 0x0001e20000100a00 */
[----:B------:R-:W-:Y:S02]  /*5840*/  LEA.HI.X.SX32 R181, R19, R0, 0x1, P5 ;  /* 0x0000000013b57211 */ /* 0x000fe400028f0eff */
[----:B------:R-:W-:Y:S01]  /*5850*/  LEA R174, P5, R14, R154, 0x1 ;  /* 0x0000009a0eae7211 */ /* 0x000fe200078a08ff */
[----:B------:R0:W-:Y:S01]  /*5860*/  STL.64 [R1+0x8], R86 ;  /* 0x0000085601007387 */ /* 0x0001e20000100a00 */
[-C--:B------:R-:W-:Y:S02]  /*5870*/  LEA.HI.X.SX32 R167, R6, R0.reuse, 0x1, P3 ;  /* 0x0000000006a77211 */ /* 0x080fe400018f0eff */
[----:B------:R-:W-:Y:S01]  /*5880*/  LEA.HI.X.SX32 R177, R13, R0, 0x1, P4 ;  /* 0x000000000db17211 */ /* 0x000fe200020f0eff */
[----:B------:R0:W-:Y:S01]  /*5890*/  STL.64 [R1], R84 ;  /* 0x0000005401007387 */ /* 0x0001e20000100a00 */
[----:B------:R-:W-:-:S02]  /*58a0*/  LEA R160, P3, R3, R154, 0x1 ;  /* 0x0000009a03a07211 */ /* 0x000fc400078608ff */
[----:B------:R-:W-:Y:S02]  /*58b0*/  LEA R170, P4, R5, R154, 0x1 ;  /* 0x0000009a05aa7211 */ /* 0x000fe400078808ff */
[----:B------:R-:W-:Y:S02]  /*58c0*/  LEA R4, R10, R3, 0x2 ;  /* 0x000000030a047211 */ /* 0x000fe400078e10ff */
[----:B------:R-:W-:Y:S02]  /*58d0*/  LEA.HI.X.SX32 R175, R14, R0, 0x1, P5 ;  /* 0x000000000eaf7211 */ /* 0x000fe400028f0eff */
[----:B------:R-:W-:Y:S02]  /*58e0*/  LEA R168, P5, R9, R154, 0x1 ;  /* 0x0000009a09a87211 */ /* 0x000fe400078a08ff */
[----:B------:R-:W-:Y:S01]  /*58f0*/  LEA.HI.X.SX32 R161, R3, R0, 0x1, P3 ;  /* 0x0000000003a17211 */ /* 0x000fe200018f0eff */
[----:B------:R-:W-:-:S04]  /*5900*/  @!UP0 UIADD3 UR6, UPT, UPT, -UR8, 0x100000, URZ ;  /* 0x0010000008068890 */ /* 0x000fc8000fffe1ff */
[----:B------:R-:W-:Y:S02]  /*5910*/  @!UP0 USHF.L.U32 UR7, UR6, 0xb, URZ ;  /* 0x0000000b06078899 */ /* 0x000fe400080006ff */
[----:B------:R-:W-:Y:S01]  /*5920*/  @!UP0 USHF.L.U32 UR6, UR6, 0x1, URZ ;  /* 0x0000000106068899 */ /* 0x000fe200080006ff */
[-C--:B------:R-:W-:Y:S01]  /*5930*/  LEA.HI.X.SX32 R171, R5, R0.reuse, 0x1, P4 ;  /* 0x0000000005ab7211 */ /* 0x080fe200020f0eff */
[----:B------:R-:W-:Y:S01]  /*5940*/  IMAD R5, R11, 0x4, R4 ;  /* 0x000000040b057824 */ /* 0x000fe200078e0204 */
[----:B------:R-:W-:Y:S02]  /*5950*/  ISETP.EQ.U32.AND P3, PT, RZ, UR38, P2 ;  /* 0x00000026ff007c0c */ /* 0x000fe40009762070 */
[----:B------:R-:W-:Y:S01]  /*5960*/  LEA.HI.X.SX32 R169, R9, R0, 0x1, P5 ;  /* 0x0000000009a97211 */ /* 0x000fe200028f0eff */
[----:B------:R-:W-:Y:S01]  /*5970*/  IMAD R6, R16, 0x4, R5 ;  /* 0x0000000410067824 */ /* 0x000fe200078e0205 */
[-C--:B------:R-:W-:Y:S02]  /*5980*/  LEA R164, P4, R7, R154.reuse, 0x1 ;  /* 0x0000009a07a47211 */ /* 0x080fe400078808ff */
[----:B------:R-:W-:-:S02]  /*5990*/  LEA R162, P5, R8, R154, 0x1 ;  /* 0x0000009a08a27211 */ /* 0x000fc400078a08ff */
[-C--:B------:R-:W-:Y:S01]  /*59a0*/  LEA.HI.X.SX32 R165, R7, R0.reuse, 0x1, P4 ;  /* 0x0000000007a57211 */ /* 0x080fe200020f0eff */
[----:B------:R-:W1:Y:S02]  /*59b0*/  FENCE.VIEW.ASYNC.S ;  /* 0x00000000000073c6 */ /* 0x000e640000000000 */
[----:B-1----:R0:W1:Y:S01]  /*59c0*/  @!UP1 SYNCS.EXCH.64 URZ, [UR66+0xc000], UR6 ;  /* 0x00c0000642ff95b2 */ /* 0x0020620008000100 */
[----:B------:R-:W-:Y:S02]  /*59d0*/  LEA.HI.X.SX32 R163, R8, R0, 0x1, P5 ;  /* 0x0000000008a37211 */ /* 0x000fe400028f0eff */
[-C--:B------:R-:W-:Y:S02]  /*59e0*/  LEA R158, P4, R4, R154.reuse, 0x1 ;  /* 0x0000009a049e7211 */ /* 0x080fe400078808ff */
[-C--:B------:R-:W-:Y:S02]  /*59f0*/  LEA R156, P5, R5, R154.reuse, 0x1 ;  /* 0x0000009a059c7211 */ /* 0x080fe400078a08ff */
[----:B------:R-:W-:Y:S01]  /*5a00*/  LEA R154, P6, R6, R154, 0x1 ;  /* 0x0000009a069a7211 */ /* 0x000fe200078c08ff */
[----:B------:R-:W-:-:S02]  /*5a10*/  UIADD3 UR33, UPT, UPT, UR66, 0xc000, URZ ;  /* 0x0000c00042217890 */ /* 0x000fc4000fffe0ff */
[----:B------:R-:W-:Y:S01]  /*5a20*/  UIADD3 UR70, UPT, UPT, UR67, 0x100000, URZ ;  /* 0x0010000043467890 */ /* 0x000fe2000fffe0ff */
[-C--:B------:R-:W-:Y:S02]  /*5a30*/  LEA.HI.X.SX32 R159, R4, R0.reuse, 0x1, P4 ;  /* 0x00000000049f7211 */ /* 0x080fe400020f0eff */
[-C--:B------:R-:W-:Y:S02]  /*5a40*/  LEA.HI.X.SX32 R157, R5, R0.reuse, 0x1, P5 ;  /* 0x00000000059d7211 */ /* 0x080fe400028f0eff */
[----:B------:R-:W-:Y:S02]  /*5a50*/  LEA.HI.X.SX32 R155, R6, R0, 0x1, P6 ;  /* 0x00000000069b7211 */ /* 0x000fe400030f0eff */
[----:B------:R-:W-:Y:S02]  /*5a60*/  PRMT R0, RZ, 0x7610, R0 ;  /* 0x00007610ff007816 */ /* 0x000fe40000000000 */
[----:B------:R-:W-:Y:S02]  /*5a70*/  PRMT R35, RZ, 0x7610, R35 ;  /* 0x00007610ff237816 */ /* 0x000fe40000000023 */
[----:B------:R-:W-:-:S02]  /*5a80*/  PRMT R36, RZ, 0x7610, R36 ;  /* 0x00007610ff247816 */ /* 0x000fc40000000024 */
[----:B------:R-:W-:Y:S02]  /*5a90*/  PRMT R37, RZ, 0x7610, R37 ;  /* 0x00007610ff257816 */ /* 0x000fe40000000025 */
[----:B------:R-:W-:Y:S02]  /*5aa0*/  PRMT R38, RZ, 0x7610, R38 ;  /* 0x00007610ff267816 */ /* 0x000fe40000000026 */
[----:B------:R-:W-:Y:S02]  /*5ab0*/  PRMT R39, RZ, 0x7610, R39 ;  /* 0x00007610ff277816 */ /* 0x000fe40000000027 */
        /* <DEDUP_REMOVED lines=57> */
[----:B------:R-:W-:Y:S01]  /*5e50*/  PRMT R34, RZ, 0x7610, R34 ;  /* 0x00007610ff227816 */ /* 0x000fe20000000022 */
[----:B-1----:R-:W-:Y:S06]  /*5e60*/  BAR.SYNC.DEFER_BLOCKING 0x0 ;  /* 0x0000000000007b1d */ /* 0x002fec0000010000 */
[----:B0-----:R-:W-:Y:S05]  /*5e70*/  @!P3 BRA `(.L_x_6) ;  /* 0x000000040070b947 */ /* 0x001fea0003800000 */
[----:B------:R-:W-:Y:S02]  /*5e80*/  USHF.R.U32.HI UR74, URZ, 0x4, UR66 ;  /* 0x00000004ff4a7899 */ /* 0x000fe40008011642 */
[----:B------:R-:W-:Y:S02]  /*5e90*/  UIADD3 UR7, UPT, UPT, UR66, 0x8000, URZ ;  /* 0x0000800042077890 */ /* 0x000fe4000fffe0ff */
[----:B------:R-:W-:Y:S02]  /*5ea0*/  USGXT.U32 UR74, UR74, 0xe ;  /* 0x0000000e4a4a789a */ /* 0x000fe40008000000 */
[----:B------:R-:W-:Y:S02]  /*5eb0*/  USHF.R.U32.HI UR7, URZ, 0x4, UR7 ;  /* 0x00000004ff077899 */ /* 0x000fe40008011607 */
[----:B------:R-:W-:Y:S02]  /*5ec0*/  UIADD3 UR8, UP1, UPT, UR74, 0x80, URZ ;  /* 0x000000804a087890 */ /* 0x000fe4000ff3e0ff */
[----:B------:R-:W-:Y:S01]  /*5ed0*/  USGXT.U32 UR76, UR7, 0xe ;  /* 0x0000000e074c789a */ /* 0x000fe20008000000 */
[----:B------:R-:W-:Y:S01]  /*5ee0*/  UMOV UR6, URZ ;  /* 0x000000ff00067c82 */ /* 0x000fe20008000000 */
[----:B------:R-:W-:Y:S01]  /*5ef0*/  UMOV UR15, URZ ;  /* 0x000000ff000f7c82 */ /* 0x000fe20008000000 */
[----:B------:R-:W-:-:S02]  /*5f00*/  UIADD3.X UR9, UPT, UPT, UR6, 0x40004040, URZ, UP1, !UPT ;  /* 0x4000404006097890 */ /* 0x000fc40008ffe4ff */
[----:B------:R-:W-:Y:S02]  /*5f10*/  UIADD3 UR14, UP1, UPT, UR76, 0x2, URZ ;  /* 0x000000024c0e7890 */ /* 0x000fe4000ff3e0ff */
[----:B------:R-:W-:Y:S02]  /*5f20*/  UIADD3.64 UR40, UPT, UPT, UR8, 0x80, URZ ;  /* 0x0000008008287897 */ /* 0x000fe4000fffe0ff */
[----:B------:R-:W-:Y:S01]  /*5f30*/  UIADD3.X UR15, UPT, UPT, UR15, 0x40004040, URZ, UP1, !UPT ;  /* 0x400040400f0f7890 */ /* 0x000fe20008ffe4ff */
[----:B------:R-:W-:Y:S01]  /*5f40*/  UMOV UR64, 0x0 ;  /* 0x0000000000407882 */ /* 0x000fe20000000000 */
[----:B------:R-:W-:Y:S02]  /*5f50*/  UMOV UR65, 0x4088010 ;  /* 0x0408801000417882 */ /* 0x000fe40000000000 */
[----:B------:R-:W-:Y:S01]  /*5f60*/  UIADD3.64 UR52, UPT, UPT, UR14, 0x2, URZ ;  /* 0x000000020e347897 */ /* 0x000fe2000fffe0ff */
[----:B------:R-:W-:Y:S01]  /*5f70*/  UMOV UR75, 0x40004040 ;  /* 0x40004040004b7882 */ /* 0x000fe20000000000 */
[----:B------:R-:W-:Y:S01]  /*5f80*/  UMOV UR77, 0x40004040 ;  /* 0x40004040004d7882 */ /* 0x000fe20000000000 */
[----:B------:R-:W-:Y:S01]  /*5f90*/  UMOV UR18, 0x0 ;  /* 0x0000000000127882 */ /* 0x000fe20000000000 */
[----:B------:R-:W-:Y:S01]  /*5fa0*/  UMOV UR19, 0x4088010 ;  /* 0x0408801000137882 */ /* 0x000fe20000000000 */
[----:B------:R-:W-:Y:S01]  /*5fb0*/  UMOV UR12, 0x0 ;  /* 0x00000000000c7882 */ /* 0x000fe20000000000 */
[----:B------:R-:W-:Y:S01]  /*5fc0*/  UMOV UR13, 0x4088010 ;  /* 0x04088010000d7882 */ /* 0x000fe20000000000 */
[----:B------:R0:W-:Y:S01]  /*5fd0*/  UTCHMMA gdesc[UR74], gdesc[UR76], tmem[UR70], tmem[UR64], idesc[UR65], !UPT ;  /* 0x00ff404c4a0075ea */ /* 0x0001e2000f800046 */
[----:B------:R-:W-:Y:S01]  /*5fe0*/  UTCHMMA gdesc[UR8], gdesc[UR14], tmem[UR70], tmem[UR18], idesc[UR19], UPT ;  /* 0x00ff120e080075ea */ /* 0x000fe2000b800046 */
[----:B------:R-:W-:Y:S01]  /*5ff0*/  UIADD3.64 UR58, UPT, UPT, UR8, 0x100, URZ ;  /* 0x00000100083a7897 */ /* 0x000fe2000fffe0ff */
[----:B------:R1:W-:Y:S01]  /*6000*/  UTCHMMA gdesc[UR40], gdesc[UR52], tmem[UR70], tmem[UR12], idesc[UR13], UPT ;  /* 0x00ff0c34280075ea */ /* 0x0003e2000b800046 */
[----:B------:R-:W-:-:S02]  /*6010*/  UIADD3.64 UR62, UPT, UPT, UR14, 0x4, URZ ;  /* 0x000000040e3e7897 */ /* 0x000fc4000fffe0ff */
[----:B------:R-:W-:Y:S02]  /*6020*/  UIADD3.64 UR54, UPT, UPT, UR8, 0x180, URZ ;  /* 0x0000018008367897 */ /* 0x000fe4000fffe0ff */
[----:B------:R-:W-:Y:S02]  /*6030*/  UIADD3.64 UR44, UPT, UPT, UR8, 0x200, URZ ;  /* 0x00000200082c7897 */ /* 0x000fe4000fffe0ff */
[----:B------:R-:W-:Y:S02]  /*6040*/  UIADD3.64 UR24, UPT, UPT, UR8, 0x280, URZ ;  /* 0x0000028008187897 */ /* 0x000fe4000fffe0ff */
[----:B0-----:R-:W-:Y:S02]  /*6050*/  UIADD3.64 UR64, UPT, UPT, UR14, 0x102, URZ ;  /* 0x000001020e407897 */ /* 0x001fe4000fffe0ff */
[----:B-1----:R-:W-:Y:S02]  /*6060*/  UIADD3.64 UR52, UPT, UPT, UR14, 0xfe, URZ ;  /* 0x000000fe0e347897 */ /* 0x002fe4000fffe0ff */
[----:B------:R-:W-:Y:S01]  /*6070*/  UIADD3.64 UR40, UPT, UPT, UR14, 0x100, URZ ;  /* 0x000001000e287897 */ /* 0x000fe2000fffe0ff */
[----:B------:R-:W-:Y:S01]  /*6080*/  UMOV UR56, 0x0 ;  /* 0x0000000000387882 */ /* 0x000fe20000000000 */
[----:B------:R-:W-:Y:S01]  /*6090*/  UMOV UR57, 0x4088010 ;  /* 0x0408801000397882 */ /* 0x000fe20000000000 */
[----:B------:R-:W-:Y:S01]  /*60a0*/  UMOV UR48, 0x0 ;  /* 0x0000000000307882 */ /* 0x000fe20000000000 */
[----:B------:R-:W-:Y:S01]  /*60b0*/  UMOV UR49, 0x4088010 ;  /* 0x0408801000317882 */ /* 0x000fe20000000000 */
[----:B------:R-:W-:Y:S01]  /*60c0*/  UIADD3.64 UR50, UPT, UPT, UR8, 0x300, URZ ;  /* 0x0000030008327897 */ /* 0x000fe2000fffe0ff */
[----:B------:R-:W-:Y:S01]  /*60d0*/  UTCHMMA gdesc[UR58], gdesc[UR62], tmem[UR70], tmem[UR56], idesc[UR57], UPT ;  /* 0x00ff383e3a0075ea */ /* 0x000fe2000b800046 */
[----:B------:R-:W-:Y:S01]  /*60e0*/  UIADD3.64 UR76, UPT, UPT, UR14, 0x104, URZ ;  /* 0x000001040e4c7897 */ /* 0x000fe2000fffe0ff */
[----:B------:R0:W-:Y:S01]  /*60f0*/  UTCHMMA gdesc[UR54], gdesc[UR52], tmem[UR70], tmem[UR48], idesc[UR49], UPT ;  /* 0x00ff3034360075ea */ /* 0x0001e2000b800046 */
[----:B------:R-:W-:-:S02]  /*6100*/  UIADD3.64 UR46, UPT, UPT, UR8, 0x380, URZ ;  /* 0x00000380082e7897 */ /* 0x000fc4000fffe0ff */
[----:B------:R-:W-:Y:S01]  /*6110*/  UIADD3.64 UR74, UPT, UPT, UR14, 0x1fe, URZ ;  /* 0x000001fe0e4a7897 */ /* 0x000fe2000fffe0ff */
[----:B------:R-:W-:Y:S01]  /*6120*/  UMOV UR30, 0x0 ;  /* 0x00000000001e7882 */ /* 0x000fe20000000000 */
[----:B------:R-:W-:Y:S01]  /*6130*/  UMOV UR31, 0x4088010 ;  /* 0x04088010001f7882 */ /* 0x000fe20000000000 */
[----:B------:R-:W-:Y:S01]  /*6140*/  UIADD3.64 UR42, UPT, UPT, UR8, 0x400, URZ ;  /* 0x00000400082a7897 */ /* 0x000fe2000fffe0ff */
[----:B------:R1:W-:Y:S01]  /*6150*/  UTCHMMA gdesc[UR44], gdesc[UR40], tmem[UR70], tmem[UR30], idesc[UR31], UPT ;  /* 0x00ff1e282c0075ea */ /* 0x0003e2000b800046 */
[----:B------:R-:W-:Y:S02]  /*6160*/  UIADD3.64 UR36, UPT, UPT, UR8, 0x480, URZ ;  /* 0x0000048008247897 */ /* 0x000fe4000fffe0ff */
[----:B0-----:R-:W-:Y:S02]  /*6170*/  UIADD3.64 UR54, UPT, UPT, UR14, 0x200, URZ ;  /* 0x000002000e367897 */ /* 0x001fe4000fffe0ff */
[----:B------:R-:W-:Y:S02]  /*6180*/  UIADD3.64 UR52, UPT, UPT, UR14, 0x202, URZ ;  /* 0x000002020e347897 */ /* 0x000fe4000fffe0ff */
[----:B------:R-:W-:-:S02]  /*6190*/  UIADD3.64 UR28, UPT, UPT, UR8, 0x500, URZ ;  /* 0x00000500081c7897 */ /* 0x000fc4000fffe0ff */
[----:B------:R-:W-:Y:S01]  /*61a0*/  UIADD3.64 UR48, UPT, UPT, UR14, 0x204, URZ ;  /* 0x000002040e307897 */ /* 0x000fe2000fffe0ff */
[----:B------:R-:W-:Y:S01]  /*61b0*/  UMOV UR62, 0x0 ;  /* 0x00000000003e7882 */ /* 0x000fe20000000000 */
[----:B------:R-:W-:Y:S01]  /*61c0*/  UMOV UR63, 0x4088010 ;  /* 0x04088010003f7882 */ /* 0x000fe20000000000 */
[----:B------:R-:W-:Y:S01]  /*61d0*/  UIADD3.64 UR22, UPT, UPT, UR8, 0x580, URZ ;  /* 0x0000058008167897 */ /* 0x000fe2000fffe0ff */
[----:B------:R0:W-:Y:S01]  /*61e0*/  UTCHMMA gdesc[UR24], gdesc[UR64], tmem[UR70], tmem[UR62], idesc[UR63], UPT ;  /* 0x00ff3e40180075ea */ /* 0x0001e2000b800046 */
[----:B-1----:R-:W-:Y:S02]  /*61f0*/  UIADD3.64 UR40, UPT, UPT, UR14, 0x2fe, URZ ;  /* 0x000002fe0e287897 */ /* 0x002fe4000fffe0ff */
[----:B------:R-:W-:Y:S02]  /*6200*/  UIADD3.64 UR18, UPT, UPT, UR8, 0x600, URZ ;  /* 0x0000060008127897 */ /* 0x000fe4000fffe0ff */
[----:B------:R-:W-:Y:S02]  /*6210*/  UIADD3.64 UR30, UPT, UPT, UR14, 0x300, URZ ;  /* 0x000003000e1e7897 */ /* 0x000fe4000fffe0ff */
[----:B------:R-:W-:-:S02]  /*6220*/  UIADD3.64 UR12, UPT, UPT, UR8, 0x680, URZ ;  /* 0x00000680080c7897 */ /* 0x000fc4000fffe0ff */
[----:B------:R-:W-:Y:S01]  /*6230*/  UIADD3.64 UR56, UPT, UPT, UR14, 0x302, URZ ;  /* 0x000003020e387897 */ /* 0x000fe2000fffe0ff */
[----:B0-----:R-:W-:Y:S01]  /*6240*/  UMOV UR64, 0x0 ;  /* 0x0000000000407882 */ /* 0x001fe20000000000 */
[----:B------:R-:W-:Y:S01]  /*6250*/  UMOV UR65, 0x4088010 ;  /* 0x0408801000417882 */ /* 0x000fe20000000000 */
[----:B------:R-:W-:Y:S01]  /*6260*/  UIADD3.64 UR8, UPT, UPT, UR8, 0x700, URZ ;  /* 0x0000070008087897 */ /* 0x000fe2000fffe0ff */
[----:B------:R0:W-:Y:S01]  /*6270*/  UTCHMMA gdesc[UR50], gdesc[UR76], tmem[UR70], tmem[UR64], idesc[UR65], UPT ;  /* 0x00ff404c320075ea */ /* 0x0001e2000b800046 */
[----:B------:R-:W-:Y:S01]  /*6280*/  UIADD3.64 UR14, UPT, UPT, UR14, 0x304, URZ ;  /* 0x000003040e0e7897 */ /* 0x000fe2000fffe0ff */
[----:B------:R-:W-:Y:S01]  /*6290*/  UMOV UR44, 0x0 ;  /* 0x00000000002c7882 */ /* 0x000fe20000000000 */
[----:B------:R-:W-:Y:S01]  /*62a0*/  UMOV UR45, 0x4088010 ;  /* 0x04088010002d7882 */ /* 0x000fe20000000000 */
[----:B------:R-:W-:Y:S01]  /*62b0*/  UMOV UR58, 0x0 ;  /* 0x00000000003a7882 */ /* 0x000fe20000000000 */
[----:B------:R-:W-:Y:S01]  /*62c0*/  UMOV UR59, 0x4088010 ;  /* 0x04088010003b7882 */ /* 0x000fe20000000000 */
[----:B------:R0:W-:Y:S01]  /*62d0*/  UTCHMMA gdesc[UR46], gdesc[UR74], tmem[UR70], tmem[UR44], idesc[UR45], UPT ;  /* 0x00ff2c4a2e0075ea */ /* 0x0001e2000b800046 */
        /* <DEDUP_REMOVED lines=11> */
[----:B------:R-:W-:Y:S01]  /*6390*/  UMOV UR6, UR33 ;  /* 0x0000002100067c82 */ /* 0x000fe20008000000 */
[----:B------:R-:W-:Y:S01]  /*63a0*/  UMOV UR7, URZ ;  /* 0x000000ff00077c82 */ /* 0x000fe20008000000 */
[----:B------:R0:W-:Y:S01]  /*63b0*/  UTCHMMA gdesc[UR22], gdesc[UR40], tmem[UR70], tmem[UR26], idesc[UR27], UPT ;  /* 0x00ff1a28160075ea */ /* 0x0001e2000b800046 */
[----:B------:R-:W-:Y:S01]  /*63c0*/  UMOV UR10, 0x0 ;  /* 0x00000000000a7882 */ /* 0x000fe20000000000 */
[----:B------:R-:W-:Y:S01]  /*63d0*/  UMOV UR11, 0x4088010 ;  /* 0x04088010000b7882 */ /* 0x000fe20000000000 */
[----:B------:R0:W-:Y:S01]  /*63e0*/  UTCHMMA gdesc[UR18], gdesc[UR30], tmem[UR70], tmem[UR20], idesc[UR21], UPT ;  /* 0x00ff141e120075ea */ /* 0x0001e2000b800046 */
[----:B------:R-:W-:Y:S01]  /*63f0*/  UMOV UR6, UR6 ;  /* 0x0000000600067c82 */ /* 0x000fe20008000000 */
[----:B------:R0:W-:Y:S01]  /*6400*/  UTCHMMA gdesc[UR12], gdesc[UR56], tmem[UR70], tmem[UR16], idesc[UR17], UPT ;  /* 0x00ff10380c0075ea */ /* 0x0001e2000b800046 */
[----:B------:R0:W-:Y:S01]  /*6410*/  UTCHMMA gdesc[UR8], gdesc[UR14], tmem[UR70], tmem[UR10], idesc[UR11], UPT ;  /* 0x00ff0a0e080075ea */ /* 0x0001e2000b800046 */
[----:B------:R0:W-:Y:S01]  /*6420*/  UTCBAR [UR6], URZ ;  /* 0x000000ff060073e9 */ /* 0x0001e200080000ff */
[----:B------:R-:W-:Y:S01]  /*6430*/  NOP ;  /* 0x0000000000007918 */ /* 0x000fe20000000000 */
.L_x_6:
[----:B------:R-:W-:Y:S05]  /*6440*/  @!P2 BRA `(.L_x_7) ;  /* 0x000000000008a947 */ /* 0x000fea0003800000 */
[----:B------:R-:W1:Y:S02]  /*6450*/  SYNCS.PHASECHK.TRANS64.TRYWAIT P4, [UR66+0xc000], RZ ;  /* 0x00c000ffff0075a7 */ /* 0x000e640008081142 */
[----:B-1----:R-:W-:Y:S05]  /*6460*/  @!P4 BRA `(.L_x_8) ;  /* 0x000000a00064c947 */ /* 0x002fea0003800000 */
.L_x_7:
[----:B------:R-:W2:Y:S01]  /*6470*/  LDL.64 R86, [R1+0x10] ;  /* 0x0000100001567983 */ /* 0x000ea20000100a00 */
[----:B0-----:R-:W0:Y:S03]  /*6480*/  LDCU UR6, c[0x0][0x3a8] ;  /* 0x00007500ff0677ac */ /* 0x001e260008000800 */
[----:B------:R-:W3:Y:S04]  /*6490*/  LDL.64 R84, [R1+0x8] ;  /* 0x0000080001547983 */ /* 0x000ee80000100a00 */
[----:B------:R-:W4:Y:S04]  /*64a0*/  LDL.64 R82, [R1] ;  /* 0x0000000001527983 */ /* 0x000f280000100a00 */
[----:B------:R-:W4:Y:S04]  /*64b0*/  LDL.64 R110, [R1+0x70] ;  /* 0x00007000016e7983 */ /* 0x000f280000100a00 */
        /* <DEDUP_REMOVED lines=10> */
[----:B------:R-:W4:Y:S01]  /*6560*/  LDL.64 R88, [R1+0x18] ;  /* 0x0000180001587983 */ /* 0x000f220000100a00 */
[----:B------:R-:W-:Y:S06]  /*6570*/  BAR.SYNC.DEFER_BLOCKING 0x0 ;  /* 0x0000000000007b1d */ /* 0x000fec0000010000 */
[----:B------:R-:W-:Y:S01]  /*6580*/  LDTM.16dp32bit_t0_t15.x16 R4, tmem[UR68+0x100000] ;  /* 0x10000044000479ee */ /* 0x000fe20008a00000 */
[----:B------:R-:W0:Y:S01]  /*6590*/  LDTM.16dp32bit_t16_t31.x16 R4, tmem[UR68+0x100010] ;  /* 0x10001044000479ee */ /* 0x000e220008a20000 */
[----:B------:R-:W1:Y:S01]  /*65a0*/  @!P1 SYNCS.CCTL.IV [UR66+0xc000] ;  /* 0x00c00000ff0099b1 */ /* 0x000e620008000042 */
[----:B------:R-:W-:Y:S01]  /*65b0*/  NOP ;  /* 0x0000000000007918 */ /* 0x000fe20000000000 */
[----:B------:R-:W5:Y:S04]  /*65c0*/  @P2 LDG.E.U16 R73, desc[UR4][R250.64] ;  /* 0x00000004fa492981 */ /* 0x000f68000c1e1500 */
        /* <DEDUP_REMOVED lines=48> */
[----:B--2---:R0:W5:Y:S04]  /*68d0*/  @P2 LDG.E.U16 R40, desc[UR4][R86.64] ;  /* 0x0000000456282981 */ /* 0x004168000c1e1500 */
[----:B---3--:R2:W5:Y:S04]  /*68e0*/  @P2 LDG.E.U16 R72, desc[UR4][R84.64] ;  /* 0x0000000454482981 */ /* 0x008568000c1e1500 */
[----:B----4-:R3:W5:Y:S01]  /*68f0*/  @P2 LDG.E.U16 R41, desc[UR4][R82.64] ;  /* 0x0000000452292981 */ /* 0x010762000c1e1500 */
[----:B0-----:R-:W-:-:S03]  /*6900*/  FMUL R86, R6, UR6 ;  /* 0x0000000606567c20 */ /* 0x001fc60008400000 */
[----:B------:R0:W5:Y:S01]  /*6910*/  @P2 LDG.E.U16 R0, desc[UR4][R110.64] ;  /* 0x000000046e002981 */ /* 0x000162000c1e1500 */
[----:B--2---:R-:W-:Y:S01]  /*6920*/  FMUL R84, R4, UR6 ;  /* 0x0000000604547c20 */ /* 0x004fe20008400000 */
[----:B------:R-:W-:Y:S02]  /*6930*/  FMUL R85, R5, UR6 ;  /* 0x0000000605557c20 */ /* 0x000fe40008400000 */
[----:B------:R0:W5:Y:S01]  /*6940*/  @P2 LDG.E.U16 R66, desc[UR4][R108.64] ;  /* 0x000000046c422981 */ /* 0x000162000c1e1500 */
[----:B---3--:R-:W-:Y:S01]  /*6950*/  FMUL R82, R7, UR6 ;  /* 0x0000000607527c20 */ /* 0x008fe20008400000 */
[----:B------:R-:W-:Y:S01]  /*6960*/  FMUL R83, R8, UR6 ;  /* 0x0000000608537c20 */ /* 0x000fe20008400000 */
[----:B------:R-:W-:Y:S01]  /*6970*/  FMNMX3 R86, R84, R85, R86, !PT ;  /* 0x0000005554567276 */ /* 0x000fe20007800056 */
[----:B------:R-:W-:Y:S01]  /*6980*/  FMUL R85, R9, UR6 ;  /* 0x0000000609557c20 */ /* 0x000fe20008400000 */
[----:B------:R-:W-:Y:S01]  /*6990*/  FMUL R84, R10, UR6 ;  /* 0x000000060a547c20 */ /* 0x000fe20008400000 */
[----:B------:R0:W5:Y:S01]  /*69a0*/  @P2 LDG.E.U16 R35, desc[UR4][R106.64] ;  /* 0x000000046a232981 */ /* 0x000162000c1e1500 */
        /* <DEDUP_REMOVED lines=17> */
[----:B------:R-:W-:-:S02]  /*6ac0*/  FMUL R83, R19, UR6 ;  /* 0x0000000613537c20 */ /* 0x000fc40008400000 */
[----:B------:R0:W5:Y:S01]  /*6ad0*/  @P2 LDG.E.U16 R69, desc[UR4][R96.64] ;  /* 0x0000000460452981 */ /* 0x000162000c1e1500 */
[----:B------:R-:W-:-:S03]  /*6ae0*/  FMNMX3 R82, R82, R85, R84, !PT ;  /* 0x0000005552527276 */ /* 0x000fc60007800054 */
[----:B------:R0:W5:Y:S01]  /*6af0*/  @P2 LDG.E.U16 R38, desc[UR4][R94.64] ;  /* 0x000000045e262981 */ /* 0x000162000c1e1500 */
[----:B------:R-:W-:-:S03]  /*6b00*/  FMNMX R82, R83, R82, !PT ;  /* 0x0000005253527209 */ /* 0x000fc60007800000 */
[----:B------:R0:W5:Y:S04]  /*6b10*/  @P2 LDG.E.U16 R70, desc[UR4][R92.64] ;  /* 0x000000045c462981 */ /* 0x000168000c1e1500 */
[----:B------:R-:W2:Y:S04]  /*6b20*/  SHFL.BFLY PT, R133, R82, 0x10, 0x1f ;  /* 0x0e001f0052857f89 */ /* 0x000ea800000e0000 */
[----:B------:R0:W5:Y:S04]  /*6b30*/  @P2 LDG.E.U16 R39, desc[UR4][R90.64] ;  /* 0x000000045a272981 */ /* 0x000168000c1e1500 */
[----:B------:R0:W5:Y:S01]  /*6b40*/  @P2 LDG.E.U16 R71, desc[UR4][R88.64] ;  /* 0x0000000458472981 */ /* 0x000162000c1e1500 */
[----:B--2---:R-:W-:-:S05]  /*6b50*/  FMNMX3 R133, R82, -INF , R133, !PT ;  /* 0xff80000052857876 */ /* 0x004fca0007800085 */
[--C-:B------:R-:W-:Y:S01]  /*6b60*/  FFMA R4, R4, UR6, -R133.reuse ;  /* 0x0000000604047c23 */ /* 0x100fe20008000885 */
[--C-:B------:R-:W-:Y:S01]  /*6b70*/  FFMA R5, R5, UR6, -R133.reuse ;  /* 0x0000000605057c23 */ /* 0x100fe20008000885 */
[--C-:B------:R-:W-:Y:S02]  /*6b80*/  FFMA R6, R6, UR6, -R133.reuse ;  /* 0x0000000606067c23 */ /* 0x100fe40008000885 */
[----:B------:R-:W-:Y:S01]  /*6b90*/  FMUL R4, R4, 1.4426950216293334961 ;  /* 0x3fb8aa3b04047820 */ /* 0x000fe20000400000 */
[----:B------:R-:W-:Y:S01]  /*6ba0*/  FMUL R5, R5, 1.4426950216293334961 ;  /* 0x3fb8aa3b05057820 */ /* 0x000fe20000400000 */
[----:B------:R-:W-:Y:S01]  /*6bb0*/  FMUL R6, R6, 1.4426950216293334961 ;  /* 0x3fb8aa3b06067820 */ /* 0x000fe20000400000 */
[--C-:B------:R-:W-:Y:S01]  /*6bc0*/  FFMA R7, R7, UR6, -R133.reuse ;  /* 0x0000000607077c23 */ /* 0x100fe20008000885 */
[----:B------:R-:W-:Y:S02]  /*6bd0*/  FFMA R8, R8, UR6, -R133 ;  /* 0x0000000608087c23 */ /* 0x000fe40008000885 */
[----:B------:R-:W-:Y:S01]  /*6be0*/  MUFU.EX2 R4, R4 ;  /* 0x0000000400047308 */ /* 0x000fe20000000800 */
[----:B------:R-:W-:Y:S01]  /*6bf0*/  FMUL R7, R7, 1.4426950216293334961 ;  /* 0x3fb8aa3b07077820 */ /* 0x000fe20000400000 */
[----:B------:R-:W-:-:S06]  /*6c00*/  FMUL R8, R8, 1.4426950216293334961 ;  /* 0x3fb8aa3b08087820 */ /* 0x000fcc0000400000 */
[----:B------:R-:W2:Y:S01]  /*6c10*/  MUFU.EX2 R5, R5 ;  /* 0x0000000500057308 */ /* 0x000ea20000000800 */
[--C-:B------:R-:W-:Y:S01]  /*6c20*/  FFMA R9, R9, UR6, -R133.reuse ;  /* 0x0000000609097c23 */ /* 0x100fe20008000885 */
[----:B------:R-:W-:-:S06]  /*6c30*/  FFMA R13, R13, UR6, -R133 ;  /* 0x000000060d0d7c23 */ /* 0x000fcc0008000885 */
[----:B------:R-:W3:Y:S01]  /*6c40*/  MUFU.EX2 R6, R6 ;  /* 0x0000000600067308 */ /* 0x000ee20000000800 */
[----:B------:R-:W-:Y:S01]  /*6c50*/  FMUL R9, R9, 1.4426950216293334961 ;  /* 0x3fb8aa3b09097820 */ /* 0x000fe20000400000 */
[----:B------:R-:W-:Y:S01]  /*6c60*/  FFMA R10, R10, UR6, -R133 ;  /* 0x000000060a0a7c23 */ /* 0x000fe20008000885 */
[----:B------:R-:W-:-:S05]  /*6c70*/  FMUL R13, R13, 1.4426950216293334961 ;  /* 0x3fb8aa3b0d0d7820 */ /* 0x000fca0000400000 */
[----:B------:R-:W4:Y:S01]  /*6c80*/  MUFU.EX2 R7, R7 ;  /* 0x0000000700077308 */ /* 0x000f220000000800 */
[----:B------:R-:W-:Y:S01]  /*6c90*/  FMUL R10, R10, 1.4426950216293334961 ;  /* 0x3fb8aa3b0a0a7820 */ /* 0x000fe20000400000 */
[--C-:B------:R-:W-:Y:S01]  /*6ca0*/  FFMA R11, R11, UR6, -R133.reuse ;  /* 0x000000060b0b7c23 */ /* 0x100fe20008000885 */
[----:B------:R-:W-:-:S05]  /*6cb0*/  FFMA R82, R14, UR6, -R133 ;  /* 0x000000060e527c23 */ /* 0x000fca0008000885 */
[----:B------:R-:W0:Y:S01]  /*6cc0*/  MUFU.EX2 R8, R8 ;  /* 0x0000000800087308 */ /* 0x000e220000000800 */
[----:B------:R-:W-:Y:S01]  /*6cd0*/  FMUL R11, R11, 1.4426950216293334961 ;  /* 0x3fb8aa3b0b0b7820 */ /* 0x000fe20000400000 */
[----:B------:R-:W-:-:S06]  /*6ce0*/  FFMA R12, R12, UR6, -R133 ;  /* 0x000000060c0c7c23 */ /* 0x000fcc0008000885 */
[----:B------:R-:W0:Y:S01]  /*6cf0*/  MUFU.EX2 R9, R9 ;  /* 0x0000000900097308 */ /* 0x000e220000000800 */
[----:B------:R-:W-:-:S07]  /*6d00*/  FMUL R12, R12, 1.4426950216293334961 ;  /* 0x3fb8aa3b0c0c7820 */ /* 0x000fce0000400000 */
[----:B------:R2:W-:Y:S02]  /*6d10*/  MUFU.EX2 R14, R13 ;  /* 0x0000000d000e7308 */ /* 0x0005e40000000800 */
[----:B--2---:R-:W-:-:S06]  /*6d20*/  FADD R13, R4, R5 ;  /* 0x00000005040d7221 */ /* 0x004fcc0000000000 */
[----:B------:R-:W2:Y:S01]  /*6d30*/  MUFU.EX2 R10, R10 ;  /* 0x0000000a000a7308 */ /* 0x000ea20000000800 */
[----:B---3--:R-:W-:Y:S01]  /*6d40*/  FADD R13, R6, R13 ;  /* 0x0000000d060d7221 */ /* 0x008fe20000000000 */
[----:B------:R-:W-:-:S03]  /*6d50*/  FMUL R82, R82, 1.4426950216293334961 ;  /* 0x3fb8aa3b52527820 */ /* 0x000fc60000400000 */
[----:B----4-:R-:W-:-:S03]  /*6d60*/  FADD R13, R7, R13 ;  /* 0x0000000d070d7221 */ /* 0x010fc60000000000 */
[----:B------:R-:W3:Y:S01]  /*6d70*/  MUFU.EX2 R11, R11 ;  /* 0x0000000b000b7308 */ /* 0x000ee20000000800 */
[----:B------:R-:W-:Y:S01]  /*6d80*/  FFMA R83, R15, UR6, -R133 ;  /* 0x000000060f537c23 */ /* 0x000fe20008000885 */
[----:B0-----:R-:W-:-:S06]  /*6d90*/  FADD R13, R8, R13 ;  /* 0x0000000d080d7221 */ /* 0x001fcc0000000000 */
[----:B------:R-:W0:Y:S01]  /*6da0*/  MUFU.EX2 R12, R12 ;  /* 0x0000000c000c7308 */ /* 0x000e220000000800 */
[----:B------:R-:W-:Y:S01]  /*6db0*/  FMUL R83, R83, 1.4426950216293334961 ;  /* 0x3fb8aa3b53537820 */ /* 0x000fe20000400000 */
[----:B------:R-:W-:-:S06]  /*6dc0*/  FADD R13, R9, R13 ;  /* 0x0000000d090d7221 */ /* 0x000fcc0000000000 */
[----:B------:R4:W0:Y:S01]  /*6dd0*/  MUFU.EX2 R15, R82 ;  /* 0x00000052000f7308 */ /* 0x0008220000000800 */
[----:B--2---:R-:W-:Y:S01]  /*6de0*/  FADD R13, R10, R13 ;  /* 0x0000000d0a0d7221 */ /* 0x004fe20000000000 */
[----:B----4-:R-:W-:-:S06]  /*6df0*/  FFMA R82, R16, UR6, -R133 ;  /* 0x0000000610527c23 */ /* 0x010fcc0008000885 */
[----:B------:R2:W4:Y:S01]  /*6e00*/  MUFU.EX2 R16, R83 ;  /* 0x0000005300107308 */ /* 0x0005220000000800 */
[----:B------:R-:W-:Y:S01]  /*6e10*/  FMUL R82, R82, 1.4426950216293334961 ;  /* 0x3fb8aa3b52527820 */ /* 0x000fe20000400000 */
[----:B---3--:R-:W-:Y:S01]  /*6e20*/  FADD R13, R11, R13 ;  /* 0x0000000d0b0d7221 */ /* 0x008fe20000000000 */
[----:B--2---:R-:W-:-:S05]  /*6e30*/  FFMA R83, R17, UR6, -R133 ;  /* 0x0000000611537c23 */ /* 0x004fca0008000885 */
[----:B------:R2:W3:Y:S01]  /*6e40*/  MUFU.EX2 R17, R82 ;  /* 0x0000005200117308 */ /* 0x0004e20000000800 */
[----:B------:R-:W-:Y:S01]  /*6e50*/  FMUL R83, R83, 1.4426950216293334961 ;  /* 0x3fb8aa3b53537820 */ /* 0x000fe20000400000 */
[----:B0-----:R-:W-:Y:S01]  /*6e60*/  FADD R13, R12, R13 ;  /* 0x0000000d0c0d7221 */ /* 0x001fe20000000000 */
[----:B--2---:R-:W-:-:S05]  /*6e70*/  FFMA R82, R18, UR6, -R133 ;  /* 0x0000000612527c23 */ /* 0x004fca0008000885 */
[----:B------:R0:W2:Y:S01]  /*6e80*/  MUFU.EX2 R18, R83 ;  /* 0x0000005300127308 */ /* 0x0000a20000000800 */
[----:B------:R-:W-:Y:S01]  /*6e90*/  FMUL R82, R82, 1.4426950216293334961 ;  /* 0x3fb8aa3b52527820 */ /* 0x000fe20000400000 */
[----:B------:R-:W-:Y:S01]  /*6ea0*/  FADD R13, R14, R13 ;  /* 0x0000000d0e0d7221 */ /* 0x000fe20000000000 */
[----:B0-----:R-:W-:-:S05]  /*6eb0*/  FFMA R83, R19, UR6, -R133 ;  /* 0x0000000613537c23 */ /* 0x001fca0008000885 */
[----:B------:R0:W1:Y:S01]  /*6ec0*/  MUFU.EX2 R19, R82 ;  /* 0x0000005200137308 */ /* 0x0000620000000800 */
[----:B------:R-:W-:Y:S01]  /*6ed0*/  FADD R13, R15, R13 ;  /* 0x0000000d0f0d7221 */ /* 0x000fe20000000000 */
[----:B0-----:R-:W-:-:S03]  /*6ee0*/  FMUL R82, R83, 1.4426950216293334961 ;  /* 0x3fb8aa3b53527820 */ /* 0x001fc60000400000 */
[----:B----4-:R-:W-:-:S03]  /*6ef0*/  FADD R13, R16, R13 ;  /* 0x0000000d100d7221 */ /* 0x010fc60000000000 */
[----:B------:R-:W0:Y:S01]  /*6f00*/  MUFU.EX2 R82, R82 ;  /* 0x0000005200527308 */ /* 0x000e220000000800 */
[----:B---3--:R-:W-:-:S04]  /*6f10*/  FADD R13, R17, R13 ;  /* 0x0000000d110d7221 */ /* 0x008fc80000000000 */
[----:B--2---:R-:W-:-:S04]  /*6f20*/  FADD R13, R18, R13 ;  /* 0x0000000d120d7221 */ /* 0x004fc80000000000 */
[----:B-1----:R-:W-:-:S04]  /*6f30*/  FADD R13, R19, R13 ;  /* 0x0000000d130d7221 */ /* 0x002fc80000000000 */
[----:B0-----:R-:W-:-:S05]  /*6f40*/  FADD R13, R82, R13 ;  /* 0x0000000d520d7221 */ /* 0x001fca0000000000 */
[----:B------:R-:W0:Y:S01]  /*6f50*/  SHFL.BFLY PT, R83, R13, 0x10, 0x1f ;  /* 0x0e001f000d537f89 */ /* 0x000e2200000e0000 */
[----:B------:R-:W-:Y:S02]  /*6f60*/  F2FP.F16.F32.PACK_AB R4, R5, R4 ;  /* 0x000000040504723e */ /* 0x000fe400000000ff */
[----:B------:R-:W-:Y:S02]  /*6f70*/  F2FP.F16.F32.PACK_AB R5, R7, R6 ;  /* 0x000000060705723e */ /* 0x000fe400000000ff */
[----:B------:R-:W-:Y:S02]  /*6f80*/  F2FP.F16.F32.PACK_AB R6, R9, R8 ;  /* 0x000000080906723e */ /* 0x000fe400000000ff */
[----:B------:R-:W-:Y:S02]  /*6f90*/  F2FP.F16.F32.PACK_AB R7, R11, R10 ;  /* 0x0000000a0b07723e */ /* 0x000fe400000000ff */
[----:B------:R-:W-:Y:S02]  /*6fa0*/  F2FP.F16.F32.PACK_AB R8, R14, R12 ;  /* 0x0000000c0e08723e */ /* 0x000fe400000000ff */
[----:B------:R-:W-:-:S02]  /*6fb0*/  F2FP.F16.F32.PACK_AB R9, R16, R15 ;  /* 0x0000000f1009723e */ /* 0x000fc400000000ff */
[----:B------:R-:W-:Y:S02]  /*6fc0*/  F2FP.F16.F32.PACK_AB R10, R18, R17 ;  /* 0x00000011120a723e */ /* 0x000fe400000000ff */
[----:B------:R-:W-:Y:S01]  /*6fd0*/  F2FP.F16.F32.PACK_AB R11, R82, R19 ;  /* 0x00000013520b723e */ /* 0x000fe200000000ff */
[----:B0-----:R-:W-:Y:S01]  /*6fe0*/  FADD R13, R13, R83 ;  /* 0x000000530d0d7221 */ /* 0x001fe20000000000 */
[----:B------:R-:W-:Y:S06]  /*6ff0*/  @!P2 BRA `(.L_x_9) ;  /* 0x000000000008a947 */ /* 0x000fec0003800000 */
[----:B------:R0:W-:Y:S01]  /*7000*/  STTM.16dp32bit_t0_t15.x8 tmem[UR68+0x100], R4 ;  /* 0x00010004000079ed */ /* 0x0001e20008980044 */
[----:B------:R0:W-:Y:S02]  /*7010*/  STTM.16dp32bit_t16_t31.x8 tmem[UR68+0x108], R4 ;  /* 0x00010804000079ed */ /* 0x0001e400089a0044 */
.L_x_9:
[----:B-----5:R1:W-:Y:S04]  /*7020*/  STS.U16 [R132+UR66+0x8000], R0 ;  /* 0x0080000084007988 */ /* 0x0203e80008000442 */
[----:B------:R-:W-:Y:S04]  /*7030*/  STS.U16 [R132+UR66+0x8200], R35 ;  /* 0x0082002384007988 */ /* 0x000fe80008000442 */
[----:B------:R-:W-:Y:S01]  /*7040*/  STS.U16 [R132+UR66+0x8400], R36 ;  /* 0x0084002484007988 */ /* 0x000fe20008000442 */
[----:B-1----:R-:W-:-:S03]  /*7050*/  FADD R0, -R133, -INF ;  /* 0xff80000085007421 */ /* 0x002fc60000000100 */
[----:B------:R-:W-:Y:S01]  /*7060*/  STS.U16 [R132+UR66+0x8600], R37 ;  /* 0x0086002584007988 */ /* 0x000fe20008000442 */
[----:B------:R-:W-:-:S03]  /*7070*/  FMUL R0, R0, 1.4426950216293334961 ;  /* 0x3fb8aa3b00007820 */ /* 0x000fc60000400000 */
[----:B------:R-:W-:Y:S04]  /*7080*/  STS.U16 [R132+UR66+0x8800], R38 ;  /* 0x0088002684007988 */ /* 0x000fe80008000442 */
[----:B------:R-:W-:Y:S01]  /*7090*/  STS.U16 [R132+UR66+0x8a00], R39 ;  /* 0x008a002784007988 */ /* 0x000fe20008000442 */
[----:B------:R-:W1:Y:S03]  /*70a0*/  MUFU.EX2 R0, R0 ;  /* 0x0000000000007308 */ /* 0x000e660000000800 */
[----:B------:R-:W-:Y:S04]  /*70b0*/  STS.U16 [R132+UR66+0x8c00], R40 ;  /* 0x008c002884007988 */ /* 0x000fe80008000442 */
[----:B------:R-:W-:Y:S04]  /*70c0*/  STS.U16 [R132+UR66+0x8e00], R41 ;  /* 0x008e002984007988 */ /* 0x000fe80008000442 */
[----:B------:R-:W-:Y:S04]  /*70d0*/  STS.U16 [R132+UR66+0x9000], R42 ;  /* 0x0090002a84007988 */ /* 0x000fe80008000442 */
[----:B------:R-:W-:Y:S01]  /*70e0*/  STS.U16 [R132+UR66+0x9200], R43 ;  /* 0x0092002b84007988 */ /* 0x000fe20008000442 */
[----:B-1----:R-:W-:-:S03]  /*70f0*/  FADD R144, R0, R13 ;  /* 0x0000000d00907221 */ /* 0x002fc60000000000 */
        /* <DEDUP_REMOVED lines=54> */
[----:B------:R-:W2:Y:S02]  /*7460*/  FENCE.VIEW.ASYNC.T ;  /* 0x00000000000073c6 */ /* 0x000ea40000000200 */
[----:B--2---:R-:W-:Y:S06]  /*7470*/  BAR.SYNC.DEFER_BLOCKING 0x0 ;  /* 0x0000000000007b1d */ /* 0x004fec0000010000 */
[----:B01----:R-:W0:Y:S01]  /*7480*/  LDTM.16dp32bit_t0_t15.x128 R4, tmem[UR68] ;  /* 0x00000044000479ee */ /* 0x003e220008b80000 */
[----:B------:R-:W1:Y:S01]  /*7490*/  LDTM.16dp32bit_t16_t31.x128 R4, tmem[UR68+0x80] ;  /* 0x00008044000479ee */ /* 0x000e620008ba0000 */
[----:B------:R-:W-:Y:S01]  /*74a0*/  NOP ;  /* 0x0000000000007918 */ /* 0x000fe20000000000 */
[----:B------:R-:W-:Y:S05]  /*74b0*/  @!P2 BRA `(.L_x_10) ;  /* 0x000000080008a947 */ /* 0x000fea0003800000 */
[C---:B01----:R-:W-:Y:S01]  /*74c0*/  FMUL R4, R0.reuse, R4 ;  /* 0x0000000400047220 */ /* 0x043fe20000400000 */
[C---:B------:R-:W-:Y:S01]  /*74d0*/  FMUL R5, R0.reuse, R5 ;  /* 0x0000000500057220 */ /* 0x040fe20000400000 */
        /* <DEDUP_REMOVED lines=125> */
[----:B------:R-:W-:-:S04]  /*7cb0*/  FMUL R131, R0, R131 ;  /* 0x0000008300837220 */ /* 0x000fc80000400000 */
[----:B------:R2:W-:Y:S01]  /*7cc0*/  STTM.16dp32bit_t0_t15.x128 tmem[UR68], R4 ;  /* 0x00000004000079ed */ /* 0x0005e20008b80044 */
[----:B------:R2:W-:Y:S02]  /*7cd0*/  STTM.16dp32bit_t16_t31.x128 tmem[UR68+0x80], R4 ;  /* 0x00008004000079ed */ /* 0x0005e40008ba0044 */
.L_x_10:
[----:B-1----:R-:W1:Y:S02]  /*7ce0*/  FENCE.VIEW.ASYNC.T ;  /* 0x00000000000073c6 */ /* 0x002e640000000200 */
[----:B-1----:R-:W-:Y:S01]  /*7cf0*/  BAR.SYNC.DEFER_BLOCKING 0x0 ;  /* 0x0000000000007b1d */ /* 0x002fe20000010000 */
[----:B------:R-:W-:Y:S01]  /*7d00*/  UIADD3 UR72, UPT, UPT, UR67, 0x100, URZ ;  /* 0x0000010043487890 */ /* 0x000fe2000fffe0ff */
[----:B0-2---:R-:W-:-:S04]  /*7d10*/  HFMA2 R20, -RZ, RZ, 0, 0 ;  /* 0x00000000ff147431 */ /* 0x005fc800000001ff */
[----:B------:R-:W0:Y:S01]  /*7d20*/  LDCU UR71, c[0x0][0x3f0] ;  /* 0x00007e00ff4777ac */ /* 0x000e220008000800 */
[----:B------:R1:W-:Y:S06]  /*7d30*/  MEMBAR.ALL.CTA ;  /* 0x0000000000007992 */ /* 0x0003ec0000008000 */
[----:B-1----:R-:W1:Y:S01]  /*7d40*/  FENCE.VIEW.ASYNC.S ;  /* 0x00000000000073c6 */ /* 0x002e620000000000 */
[----:B0-----:R-:W-:-:S04]  /*7d50*/  UIADD3 UR6, UPT, UPT, UR71, -0x20, URZ ;  /* 0xffffffe047067890 */ /* 0x001fc8000fffe0ff */
[----:B------:R-:W-:Y:S01]  /*7d60*/  UISETP.GE.AND UP1, UPT, UR6, 0x1, UPT ;  /* 0x000000010600788c */ /* 0x000fe2000bf26270 */
[----:B-1----:R-:W-:Y:S06]  /*7d70*/  BAR.SYNC.DEFER_BLOCKING 0x0 ;  /* 0x0000000000007b1d */ /* 0x002fec0000010000 */
[----:B------:R-:W-:Y:S05]  /*7d80*/  @!P3 BRA `(.L_x_11) ;  /* 0x000000000050b947 */ /* 0x000fea0003800000 */
[----:B------:R-:W-:Y:S01]  /*7d90*/  UIADD3 UR6, UPT, UPT, UR66, 0x8000, URZ ;  /* 0x0000800042067890 */ /* 0x000fe2000fffe0ff */
[----:B------:R-:W-:Y:S01]  /*7da0*/  UMOV UR10, 0xfffffffe ;  /* 0xfffffffe000a7882 */ /* 0x000fe20000000000 */
[----:B------:R-:W-:Y:S02]  /*7db0*/  UMOV UR11, 0x7fffbfdf ;  /* 0x7fffbfdf000b7882 */ /* 0x000fe40000000000 */
[----:B------:R-:W-:Y:S01]  /*7dc0*/  USHF.R.U32.HI UR6, URZ, 0x4, UR6 ;  /* 0x00000004ff067899 */ /* 0x000fe20008011606 */
[----:B------:R-:W-:Y:S01]  /*7dd0*/  UMOV UR9, URZ ;  /* 0x000000ff00097c82 */ /* 0x000fe20008000000 */
[----:B------:R-:W-:Y:S02]  /*7de0*/  UIADD3 UR12, UPT, UPT, UR67, 0x108, URZ ;  /* 0x00000108430c7890 */ /* 0x000fe4000fffe0ff */
[----:B------:R-:W-:Y:S01]  /*7df0*/  USGXT.U32 UR8, UR6, 0xe ;  /* 0x0000000e0608789a */ /* 0x000fe20008000000 */
[----:B------:R-:W-:Y:S01]  /*7e00*/  UMOV UR14, 0x0 ;  /* 0x00000000000e7882 */ /* 0x000fe20000000000 */
[----:B------:R-:W-:-:S02]  /*7e10*/  UMOV UR15, 0x4400010 ;  /* 0x04400010000f7882 */ /* 0x000fc40000000000 */
[----:B------:R-:W-:Y:S01]  /*7e20*/  UIADD3.64 UR10, UPT, UPT, UR8, -UR10, URZ ;  /* 0x8000000a080a7297 */ /* 0x000fe2000fffe0ff */
[----:B------:R-:W-:Y:S01]  /*7e30*/  UMOV UR6, UR69 ;  /* 0x0000004500067c82 */ /* 0x000fe20008000000 */
[----:B------:R-:W-:Y:S01]  /*7e40*/  UMOV UR7, URZ ;  /* 0x000000ff00077c82 */ /* 0x000fe20008000000 */
[----:B------:R-:W-:Y:S01]  /*7e50*/  UMOV UR9, 0x80004020 ;  /* 0x8000402000097882 */ /* 0x000fe20000000000 */
[----:B------:R-:W-:Y:S01]  /*7e60*/  UMOV UR16, 0x0 ;  /* 0x0000000000107882 */ /* 0x000fe20000000000 */
[----:B------:R-:W-:Y:S01]  /*7e70*/  UMOV UR17, 0x4400010 ;  /* 0x0440001000117882 */ /* 0x000fe20000000000 */
[----:B------:R-:W-:Y:S01]  /*7e80*/  UMOV UR6, UR6 ;  /* 0x0000000600067c82 */ /* 0x000fe20008000000 */
[----:B------:R0:W-:Y:S02]  /*7e90*/  UTCHMMA tmem[UR72], gdesc[UR8], tmem[UR67], tmem[UR14], idesc[UR15], UPT ;  /* 0x00ff0e08480079ea */ /* 0x0001e4000b800043 */
[----:B------:R0:W-:Y:S01]  /*7ea0*/  UTCHMMA tmem[UR12], gdesc[UR10], tmem[UR67], tmem[UR16], idesc[UR17], UPT ;  /* 0x00ff100a0c0079ea */ /* 0x0001e2000b800043 */
[----:B------:R0:W-:Y:S01]  /*7eb0*/  UTCBAR [UR6], URZ ;  /* 0x000000ff060073e9 */ /* 0x0001e200080000ff */
[----:B------:R-:W-:Y:S01]  /*7ec0*/  NOP ;  /* 0x0000000000007918 */ /* 0x000fe20000000000 */
.L_x_11:
[----:B------:R-:W-:Y:S02]  /*7ed0*/  FSEL R133, R133, -INF , P2 ;  /* 0xff80000085857808 */ /* 0x000fe40001000000 */
[----:B------:R-:W-:Y:S01]  /*7ee0*/  FSEL R144, R144, 1, P2 ;  /* 0x3f80000090907808 */ /* 0x000fe20001000000 */
[----:B------:R-:W-:Y:S06]  /*7ef0*/  BRA.U !UP1, `(.L_x_12) ;  /* 0x0000003909d47547 */ /* 0x000fec000b800000 */
[----:B------:R-:W-:Y:S01]  /*7f00*/  IMAD.U32 R0, RZ, RZ, UR66 ;  /* 0x00000042ff007e24 */ /* 0x000fe2000f8e00ff */
[----:B------:R-:W-:Y:S01]  /*7f10*/  USHF.R.U32.HI UR64, URZ, 0x4, UR33 ;  /* 0x00000004ff407899 */ /* 0x000fe20008011621 */
[----:B------:R-:W-:Y:S01]  /*7f20*/  IMAD.U32 R6, RZ, RZ, UR66 ;  /* 0x00000042ff067e24 */ /* 0x000fe2000f8e00ff */
[----:B------:R-:W-:Y:S01]  /*7f30*/  UMOV UR37, URZ ;  /* 0x000000ff00257c82 */ /* 0x000fe20008000000 */
[----:B------:R-:W-:Y:S01]  /*7f40*/  MOV R141, RZ ;  /* 0x000000ff008d7202 */ /* 0x000fe20000000f00 */
[----:B------:R-:W-:Y:S01]  /*7f50*/  USGXT.U32 UR64, UR64, 0xe ;  /* 0x0000000e4040789a */ /* 0x000fe20008000000 */
[----:B------:R-:W-:Y:S01]  /*7f60*/  SHF.R.U32.HI R0, RZ, 0x4, R0 ;  /* 0x00000004ff007819 */ /* 0x000fe20000011600 */
[----:B------:R-:W-:Y:S01]  /*7f70*/  USHF.L.U32 UR60, UR60, 0x5, URZ ;  /* 0x000000053c3c7899 */ /* 0x000fe200080006ff */
[----:B------:R-:W-:Y:S01]  /*7f80*/  IADD3 R140, PT, PT, R6, 0x10000, RZ ;  /* 0x00010000068c7810 */ /* 0x000fe20007ffe0ff */
[----:B------:R-:W-:Y:S01]  /*7f90*/  UIADD3 UR36, UP1, UPT, UR64, 0x2, URZ ;  /* 0x0000000240247890 */ /* 0x000fe2000ff3e0ff */
[----:B------:R-:W-:Y:S01]  /*7fa0*/  SGXT.U32 R147, R0, 0xe ;  /* 0x0000000e0093781a */ /* 0x000fe20000000000 */
[----:B------:R-:W-:Y:S01]  /*7fb0*/  HFMA2 R138, -RZ, RZ, 0, 5.9604644775390625e-08 ;  /* 0x00000001ff8a7431 */ /* 0x000fe200000001ff */
[----:B------:R-:W-:Y:S01]  /*7fc0*/  SHF.R.U32.HI R140, RZ, 0x4, R140 ;  /* 0x00000004ff8c7819 */ /* 0x000fe2000001168c */
[----:B------:R-:W-:Y:S01]  /*7fd0*/  UIADD3.X UR37, UPT, UPT, UR37, 0x40004040, URZ, UP1, !UPT ;  /* 0x4000404025257890 */ /* 0x000fe20008ffe4ff */
[----:B------:R-:W-:Y:S01]  /*7fe0*/  IADD3 R2, P2, PT, R147, 0x80, RZ ;  /* 0x0000008093027810 */ /* 0x000fe20007f5e0ff */
[----:B------:R-:W-:Y:S01]  /*7ff0*/  UISETP.NE.U32.AND UP1, UPT, UR38, URZ, UPT ;  /* 0x000000ff2600728c */ /* 0x000fe2000bf25070 */
[----:B------:R-:W-:Y:S01]  /*8000*/  SGXT.U32 R140, R140, 0xe ;  /* 0x0000000e8c8c781a */ /* 0x000fe20000000000 */
[----:B------:R-:W-:Y:S01]  /*8010*/  UIADD3.64 UR42, UPT, UPT, UR36, 0x2, URZ ;  /* 0x00000002242a7897 */ /* 0x000fe2000fffe0ff */
[C---:B------:R-:W-:Y:S01]  /*8020*/  IADD3 R0, P3, PT, R2.reuse, 0x80, RZ ;  /* 0x0000008002007810 */ /* 0x040fe20007f7e0ff */
[----:B------:R-:W-:Y:S01]  /*8030*/  UIADD3.64 UR38, UPT, UPT, UR36, 0x4, URZ ;  /* 0x0000000424267897 */ /* 0x000fe2000fffe0ff */
[----:B------:R-:W-:Y:S01]  /*8040*/  R2UR UR32, R2 ;  /* 0x00000000022072ca */ /* 0x000fe200000e0000 */
[----:B------:R-:W-:Y:S01]  /*8050*/  UIADD3.64 UR40, UPT, UPT, UR36, 0xfe, URZ ;  /* 0x000000fe24287897 */ /* 0x000fe2000fffe0ff */
[----:B0-----:R-:W-:Y:S01]  /*8060*/  R2UR UR6, R0 ;  /* 0x00000000000672ca */ /* 0x001fe200000e0000 */
[----:B------:R-:W-:Y:S01]  /*8070*/  IMAD.U32 R152, RZ, RZ, UR42 ;  /* 0x0000002aff987e24 */ /* 0x000fe2000f8e00ff */
[----:B------:R-:W-:Y:S01]  /*8080*/  IADD3 R0, P4, PT, R2, 0x100, RZ ;  /* 0x0000010002007810 */ /* 0x000fe20007f9e0ff */
[----:B------:R-:W-:Y:S01]  /*8090*/  UMOV UR58, 0xfffffffe ;  /* 0xfffffffe003a7882 */ /* 0x000fe20000000000 */
[----:B------:R-:W-:Y:S01]  /*80a0*/  R2UR UR56, R140 ;  /* 0x000000008c3872ca */ /* 0x000fe200000e0000 */
[----:B------:R-:W-:Y:S01]  /*80b0*/  UMOV UR59, 0x7fffbfdf ;  /* 0x7fffbfdf003b7882 */ /* 0x000fe20000000000 */
[----:B------:R-:W-:Y:S01]  /*80c0*/  R2UR UR8, R0 ;  /* 0x00000000000872ca */ /* 0x000fe200000e0000 */
[----:B------:R-:W-:Y:S01]  /*80d0*/  IMAD.MOV.U32 R20, RZ, RZ, RZ ;  /* 0x000000ffff147224 */ /* 0x000fe200078e00ff */
[----:B------:R-:W-:Y:S01]  /*80e0*/  IADD3 R0, P5, PT, R2, 0x180, RZ ;  /* 0x0000018002007810 */ /* 0x000fe20007fbe0ff */
[----:B------:R-:W-:Y:S01]  /*80f0*/  IMAD.MOV.U32 R146, RZ, RZ, RZ ;  /* 0x000000ffff927224 */ /* 0x000fe200078e00ff */
[----:B------:R-:W-:Y:S01]  /*8100*/  R2UR UR57, R141 ;  /* 0x000000008d3972ca */ /* 0x000fe200000e0000 */
[----:B------:R-:W-:Y:S01]  /*8110*/  IMAD.U32 R150, RZ, RZ, UR38 ;  /* 0x00000026ff967e24 */ /* 0x000fe2000f8e00ff */
[----:B------:R-:W-:Y:S01]  /*8120*/  R2UR UR10, R0 ;  /* 0x00000000000a72ca */ /* 0x000fe200000e0000 */
[----:B------:R-:W-:Y:S01]  /*8130*/  IMAD.U32 R151, RZ, RZ, UR39 ;  /* 0x00000027ff977e24 */ /* 0x000fe2000f8e00ff */
[----:B------:R-:W-:Y:S01]  /*8140*/  IADD3 R0, P6, PT, R2, 0x200, RZ ;  /* 0x0000020002007810 */ /* 0x000fe20007fde0ff */
[----:B------:R-:W-:Y:S01]  /*8150*/  IMAD.U32 R143, RZ, RZ, UR41 ;  /* 0x00000029ff8f7e24 */ /* 0x000fe2000f8e00ff */
[----:B------:R-:W-:Y:S01]  /*8160*/  MOV R153, UR43 ;  /* 0x0000002b00997c02 */ /* 0x000fe20008000f00 */
[----:B------:R-:W-:Y:S01]  /*8170*/  UIADD3.64 UR42, UPT, UPT, UR36, 0x100, URZ ;  /* 0x00000100242a7897 */ /* 0x000fe2000fffe0ff */
[----:B------:R-:W-:Y:S01]  /*8180*/  R2UR UR12, R0 ;  /* 0x00000000000c72ca */ /* 0x000fe200000e0000 */
[----:B------:R-:W-:Y:S01]  /*8190*/  IMAD.MOV.U32 R0, RZ, RZ, RZ ;  /* 0x000000ffff007224 */ /* 0x000fe200078e00ff */
[----:B------:R-:W-:Y:S01]  /*81a0*/  MOV R139, RZ ;  /* 0x000000ff008b7202 */ /* 0x000fe20000000f00 */
[----:B------:R-:W-:Y:S01]  /*81b0*/  UIADD3.64 UR38, UPT, UPT, UR36, 0x102, URZ ;  /* 0x0000010224267897 */ /* 0x000fe2000fffe0ff */
[----:B------:R-:W-:Y:S01]  /*81c0*/  MOV R142, UR40 ;  /* 0x00000028008e7c02 */ /* 0x000fe20008000f00 */
[----:B------:R-:W-:Y:S01]  /*81d0*/  IMAD.U32 R148, RZ, RZ, UR42 ;  /* 0x0000002aff947e24 */ /* 0x000fe2000f8e00ff */
[----:B------:R-:W-:Y:S01]  /*81e0*/  IADD3.X R0, PT, PT, R0, 0x40004040, RZ, P2, !PT ;  /* 0x4000404000007810 */ /* 0x000fe200017fe4ff */
[----:B------:R-:W-:Y:S01]  /*81f0*/  UIADD3.64 UR56, UPT, UPT, UR56, -UR58, URZ ;  /* 0x8000003a38387297 */ /* 0x000fe2000fffe0ff */
[----:B------:R-:W-:Y:S01]  /*8200*/  IADD3 R3, P2, PT, R2, 0x280, RZ ;  /* 0x0000028002037810 */ /* 0x000fe20007f5e0ff */
[----:B------:R-:W-:Y:S01]  /*8210*/  UIADD3.64 UR40, UPT, UPT, UR36, 0x104, URZ ;  /* 0x0000010424287897 */ /* 0x000fe2000fffe0ff */
[----:B------:R-:W-:Y:S01]  /*8220*/  IADD3.X R4, PT, PT, R0, RZ, RZ, P3, !PT ;  /* 0x000000ff00047210 */ /* 0x000fe20001ffe4ff */
[----:B------:R-:W-:Y:S01]  /*8230*/  UIADD3.64 UR44, UPT, UPT, UR36, 0x200, URZ ;  /* 0x00000200242c7897 */ /* 0x000fe2000fffe0ff */
[----:B------:R-:W-:Y:S01]  /*8240*/  R2UR UR14, R3 ;  /* 0x00000000030e72ca */ /* 0x000fe200000e0000 */
[----:B------:R-:W-:Y:S01]  /*8250*/  UIADD3.64 UR46, UPT, UPT, UR36, 0x202, URZ ;  /* 0x00000202242e7897 */ /* 0x000fe2000fffe0ff */
[----:B------:R-:W-:Y:S01]  /*8260*/  IADD3 R3, P3, PT, R2, 0x300, RZ ;  /* 0x0000030002037810 */ /* 0x000fe20007f7e0ff */
[----:B------:R-:W-:Y:S01]  /*8270*/  UIADD3.64 UR48, UPT, UPT, UR36, 0x204, URZ ;  /* 0x0000020424307897 */ /* 0x000fe2000fffe0ff */
[----:B------:R-:W-:Y:S01]  /*8280*/  R2UR UR7, R4 ;  /* 0x00000000040772ca */ /* 0x000fe200000e0000 */
[--C-:B------:R-:W-:Y:S01]  /*8290*/  IMAD.X R4, RZ, RZ, R0.reuse, P5 ;  /* 0x000000ffff047224 */ /* 0x100fe200028e0600 */
[----:B------:R-:W-:Y:S01]  /*82a0*/  R2UR UR16, R3 ;  /* 0x00000000031072ca */ /* 0x000fe200000e0000 */
[--C-:B------:R-:W-:Y:S01]  /*82b0*/  IMAD.X R3, RZ, RZ, R0.reuse, P4 ;  /* 0x000000ffff037224 */ /* 0x100fe200020e0600 */
[----:B------:R-:W-:Y:S01]  /*82c0*/  IADD3 R5, P4, PT, R2, 0x380, RZ ;  /* 0x0000038002057810 */ /* 0x000fe20007f9e0ff */
[----:B------:R-:W-:Y:S01]  /*82d0*/  UIADD3.64 UR50, UPT, UPT, UR36, 0x2fe, URZ ;  /* 0x000002fe24327897 */ /* 0x000fe2000fffe0ff */
[----:B------:R-:W-:Y:S01]  /*82e0*/  R2UR UR11, R4 ;  /* 0x00000000040b72ca */ /* 0x000fe200000e0000 */
[----:B------:R-:W-:Y:S01]  /*82f0*/  IMAD.X R4, RZ, RZ, R0, P2 ;  /* 0x000000ffff047224 */ /* 0x000fe200010e0600 */
[----:B------:R-:W-:Y:S01]  /*8300*/  R2UR UR18, R5 ;  /* 0x00000000051272ca */ /* 0x000fe200000e0000 */
[----:B------:R-:W-:Y:S01]  /*8310*/  UIADD3.64 UR52, UPT, UPT, UR36, 0x300, URZ ;  /* 0x0000030024347897 */ /* 0x000fe2000fffe0ff */
[----:B------:R-:W-:Y:S01]  /*8320*/  IADD3 R5, P5, PT, R2, 0x400, RZ ;  /* 0x0000040002057810 */ /* 0x000fe20007fbe0ff */
[----:B------:R-:W-:Y:S01]  /*8330*/  UIADD3.64 UR54, UPT, UPT, UR36, 0x302, URZ ;  /* 0x0000030224367897 */ /* 0x000fe2000fffe0ff */
[----:B------:R-:W-:Y:S01]  /*8340*/  R2UR UR9, R3 ;  /* 0x00000000030972ca */ /* 0x000fe200000e0000 */
[----:B------:R-:W-:Y:S01]  /*8350*/  UIADD3.64 UR58, UPT, UPT, UR36, 0x304, URZ ;  /* 0x00000304243a7897 */ /* 0x000fe2000fffe0ff */
[----:B------:R-:W-:-:S02]  /*8360*/  R2UR UR20, R5 ;  /* 0x00000000051472ca */ /* 0x000fc400000e0000 */
[----:B------:R-:W-:Y:S02]  /*8370*/  IADD3.X R3, PT, PT, R0, RZ, RZ, P6, !PT ;  /* 0x000000ff00037210 */ /* 0x000fe400037fe4ff */
[C---:B------:R-:W-:Y:S02]  /*8380*/  IADD3 R5, P6, PT, R2.reuse, 0x480, RZ ;  /* 0x0000048002057810 */ /* 0x040fe40007fde0ff */
[----:B------:R-:W-:Y:S01]  /*8390*/  R2UR UR13, R3 ;  /* 0x00000000030d72ca */ /* 0x000fe200000e0000 */
[----:B------:R-:W-:Y:S01]  /*83a0*/  IMAD.X R3, RZ, RZ, R0, P3 ;  /* 0x000000ffff037224 */ /* 0x000fe200018e0600 */
[----:B------:R-:W-:Y:S02]  /*83b0*/  R2UR UR22, R5 ;  /* 0x00000000051672ca */ /* 0x000fe400000e0000 */
[----:B------:R-:W-:Y:S02]  /*83c0*/  IADD3 R5, P2, PT, R2, 0x500, RZ ;  /* 0x0000050002057810 */ /* 0x000fe40007f5e0ff */
[----:B------:R-:W-:-:S02]  /*83d0*/  R2UR UR15, R4 ;  /* 0x00000000040f72ca */ /* 0x000fc400000e0000 */
[----:B------:R-:W-:Y:S02]  /*83e0*/  R2UR UR24, R5 ;  /* 0x00000000051872ca */ /* 0x000fe400000e0000 */
[----:B------:R-:W-:Y:S02]  /*83f0*/  IADD3 R5, P3, PT, R2, 0x580, RZ ;  /* 0x0000058002057810 */ /* 0x000fe40007f7e0ff */
[----:B------:R-:W-:Y:S02]  /*8400*/  IADD3.X R4, PT, PT, R0, RZ, RZ, P4, !PT ;  /* 0x000000ff00047210 */ /* 0x000fe400027fe4ff */
[----:B------:R-:W-:Y:S02]  /*8410*/  R2UR UR26, R5 ;  /* 0x00000000051a72ca */ /* 0x000fe400000e0000 */
[----:B------:R-:W-:Y:S02]  /*8420*/  IADD3 R5, P4, PT, R2, 0x600, RZ ;  /* 0x0000060002057810 */ /* 0x000fe40007f9e0ff */
[----:B------:R-:W-:Y:S01]  /*8430*/  R2UR UR17, R3 ;  /* 0x00000000031172ca */ /* 0x000fe200000e0000 */
[----:B------:R-:W-:Y:S01]  /*8440*/  IMAD.X R3, RZ, RZ, R0, P5 ;  /* 0x000000ffff037224 */ /* 0x000fe200028e0600 */
[----:B------:R-:W-:-:S02]  /*8450*/  R2UR UR28, R5 ;  /* 0x00000000051c72ca */ /* 0x000fc400000e0000 */
[----:B------:R-:W-:Y:S02]  /*8460*/  IADD3 R5, P5, PT, R2, 0x680, RZ ;  /* 0x0000068002057810 */ /* 0x000fe40007fbe0ff */
[----:B------:R-:W-:Y:S01]  /*8470*/  R2UR UR19, R4 ;  /* 0x00000000041372ca */ /* 0x000fe200000e0000 */
[----:B------:R-:W-:Y:S01]  /*8480*/  IMAD.X R4, RZ, RZ, R0, P6 ;  /* 0x000000ffff047224 */ /* 0x000fe200030e0600 */
[----:B------:R-:W-:Y:S02]  /*8490*/  R2UR UR30, R5 ;  /* 0x00000000051e72ca */ /* 0x000fe400000e0000 */
[----:B------:R-:W-:Y:S02]  /*84a0*/  IADD3 R5, P6, PT, R2, 0x700, RZ ;  /* 0x0000070002057810 */ /* 0x000fe40007fde0ff */
[----:B------:R-:W-:Y:S02]  /*84b0*/  R2UR UR21, R3 ;  /* 0x00000000031572ca */ /* 0x000fe400000e0000 */
[----:B------:R-:W-:Y:S01]  /*84c0*/  IADD3.X R2, PT, PT, R0, RZ, RZ, P2, !PT ;  /* 0x000000ff00027210 */ /* 0x000fe200017fe4ff */
[----:B------:R-:W0:Y:S01]  /*84d0*/  LDC R3, c[0x0][0x3c4] ;  /* 0x0000f100ff037b82 */ /* 0x000e220000000800 */
[----:B------:R-:W-:-:S02]  /*84e0*/  R2UR UR34, R5 ;  /* 0x00000000052272ca */ /* 0x000fc400000e0000 */
[----:B------:R-:W-:Y:S01]  /*84f0*/  R2UR UR25, R2 ;  /* 0x00000000021972ca */ /* 0x000fe200000e0000 */
[--C-:B------:R-:W-:Y:S01]  /*8500*/  IMAD.X R2, RZ, RZ, R0.reuse, P3 ;  /* 0x000000ffff027224 */ /* 0x100fe200018e0600 */
[----:B------:R-:W-:Y:S02]  /*8510*/  R2UR UR23, R4 ;  /* 0x00000000041772ca */ /* 0x000fe400000e0000 */
[----:B------:R-:W-:Y:S02]  /*8520*/  R2UR UR33, R0 ;  /* 0x00000000002172ca */ /* 0x000fe400000e0000 */
[----:B------:R-:W-:Y:S01]  /*8530*/  R2UR UR27, R2 ;  /* 0x00000000021b72ca */ /* 0x000fe200000e0000 */
[----:B------:R-:W-:Y:S01]  /*8540*/  IMAD.X R2, RZ, RZ, R0, P4 ;  /* 0x000000ffff027224 */ /* 0x000fe200020e0600 */
[----:B------:R-:W-:Y:S01]  /*8550*/  MOV R149, UR43 ;  /* 0x0000002b00957c02 */ /* 0x000fe20008000f00 */
[----:B------:R-:W-:-:S03]  /*8560*/  UIADD3.64 UR42, UPT, UPT, UR36, 0x1fe, URZ ;  /* 0x000001fe242a7897 */ /* 0x000fc6000fffe0ff */
[----:B------:R-:W-:Y:S01]  /*8570*/  R2UR UR29, R2 ;  /* 0x00000000021d72ca */ /* 0x000fe200000e0000 */
[--C-:B------:R-:W-:Y:S02]  /*8580*/  IMAD.X R2, RZ, RZ, R0.reuse, P5 ;  /* 0x000000ffff027224 */ /* 0x100fe400028e0600 */
[----:B------:R-:W-:-:S03]  /*8590*/  IMAD.X R0, RZ, RZ, R0, P6 ;  /* 0x000000ffff007224 */ /* 0x000fc600030e0600 */
[----:B------:R-:W-:Y:S01]  /*85a0*/  R2UR UR31, R2 ;  /* 0x00000000021f72ca */ /* 0x000fe200000e0000 */
[----:B------:R-:W-:Y:S01]  /*85b0*/  IMAD.U32 R2, RZ, RZ, UR60 ;  /* 0x0000003cff027e24 */ /* 0x000fe2000f8e00ff */
[----:B------:R-:W-:Y:S01]  /*85c0*/  R2UR UR35, R0 ;  /* 0x00000000002372ca */ /* 0x000fe200000e0000 */
[----:B------:R-:W-:Y:S02]  /*85d0*/  IMAD.MOV.U32 R0, RZ, RZ, R133 ;  /* 0x000000ffff007224 */ /* 0x000fe400078e0085 */
[----:B0-----:R-:W-:-:S12]  /*85e0*/  IMAD.SHL.U32 R3, R3, 0x20, RZ ;  /* 0x0000002003037824 */ /* 0x001fd800078e00ff */
.L_x_17:
[----:B------:R-:W2:Y:S04]  /*85f0*/  LDL.64 R12, [R1+0x90] ;  /* 0x00009000010c7983 */ /* 0x000ea80000100a00 */
[----:B------:R-:W3:Y:S04]  /*8600*/  LDL.64 R8, [R1+0x88] ;  /* 0x0000880001087983 */ /* 0x000ee80000100a00 */
[----:B------:R-:W4:Y:S04]  /*8610*/  LDL.64 R10, [R1+0x1e0] ;  /* 0x0001e000010a7983 */ /* 0x000f280000100a00 */
[----:B------:R-:W5:Y:S04]  /*8620*/  LDL.64 R6, [R1+0x1d8] ;  /* 0x0001d80001067983 */ /* 0x000f680000100a00 */
[----:B------:R-:W5:Y:S04]  /*8630*/  LDL.64 R40, [R1+0x168] ;  /* 0x0001680001287983 */ /* 0x000f680000100a00 */
[----:B------:R-:W5:Y:S04]  /*8640*/  LDL.64 R30, [R1+0x250] ;  /* 0x00025000011e7983 */ /* 0x000f680000100a00 */
[----:B------:R-:W5:Y:S04]  /*8650*/  LDL.64 R36, [R1+0x160] ;  /* 0x0001600001247983 */ /* 0x000f680000100a00 */
[----:B------:R-:W5:Y:S04]  /*8660*/  LDL.64 R16, [R1+0x248] ;  /* 0x0002480001107983 */ /* 0x000f680000100a00 */
[----:B------:R-:W5:Y:S04]  /*8670*/  LDL.64 R34, [R1+0x78] ;  /* 0x0000780001227983 */ /* 0x000f680000100a00 */
[----:B------:R-:W5:Y:S04]  /*8680*/  LDL.64 R22, [R1+0x150] ;  /* 0x0001500001167983 */ /* 0x000f680000100a00 */
[----:B------:R-:W5:Y:S01]  /*8690*/  LDL.64 R38, [R1+0xf8] ;  /* 0x0000f80001267983 */ /* 0x000f620000100a00 */
[----:B------:R-:W-:-:S03]  /*86a0*/  IMAD.WIDE R18, R3, 0x2, R136 ;  /* 0x0000000203127825 */ /* 0x000fc600078e0288 */
[----:B------:R-:W5:Y:S01]  /*86b0*/  LDL.64 R26, [R1+0x158] ;  /* 0x00015800011a7983 */ /* 0x000f620000100a00 */
[----:B------:R-:W-:-:S03]  /*86c0*/  IMAD.WIDE R4, R3, 0x2, R134 ;  /* 0x0000000203047825 */ /* 0x000fc600078e0286 */
[----:B------:R-:W5:Y:S04]  /*86d0*/  LDL.64 R28, [R1+0x1c8] ;  /* 0x0001c800011c7983 */ /* 0x000f680000100a00 */
[----:B------:R-:W5:Y:S04]  /*86e0*/  LDL.64 R32, [R1+0xf0] ;  /* 0x0000f00001207983 */ /* 0x000f680000100a00 */
[----:B------:R-:W5:Y:S04]  /*86f0*/  LDG.E.U16 R18, desc[UR4][R18.64] ;  /* 0x0000000412127981 */ /* 0x000f68000c1e1500 */
[----:B------:R-:W5:Y:S04]  /*8700*/  LDG.E.U16 R4, desc[UR4][R4.64] ;  /* 0x0000000404047981 */ /* 0x000f68000c1e1500 */
[----:B------:R-:W5:Y:S04]  /*8710*/  LDL.64 R44, [R1+0x230] ;  /* 0x00023000012c7983 */ /* 0x000f680000100a00 */
        /* <DEDUP_REMOVED lines=27> */
[----:B--2---:R-:W-:-:S04]  /*88d0*/  IMAD.WIDE R12, R3, 0x2, R12 ;  /* 0x00000002030c7825 */ /* 0x004fc800078e020c */
[C---:B---3--:R-:W-:Y:S01]  /*88e0*/  IMAD.WIDE R8, R3.reuse, 0x2, R8 ;  /* 0x0000000203087825 */ /* 0x048fe200078e0208 */
[----:B------:R0:W2:Y:S03]  /*88f0*/  LDG.E.U16 R5, desc[UR4][R12.64] ;  /* 0x000000040c057981 */ /* 0x0000a6000c1e1500 */
[C---:B----4-:R-:W-:Y:S02]  /*8900*/  IMAD.WIDE R10, R3.reuse, 0x2, R10 ;  /* 0x00000002030a7825 */ /* 0x050fe400078e020a */
[----:B------:R-:W3:Y:S02]  /*8910*/  LDG.E.U16 R8, desc[UR4][R8.64] ;  /* 0x0000000408087981 */ /* 0x000ee4000c1e1500 */
[C---:B-----5:R-:W-:Y:S02]  /*8920*/  IMAD.WIDE R6, R3.reuse, 0x2, R6 ;  /* 0x0000000203067825 */ /* 0x060fe400078e0206 */
[----:B-1----:R1:W4:Y:S02]  /*8930*/  LDG.E.U16 R19, desc[UR4][R10.64] ;  /* 0x000000040a137981 */ /* 0x002324000c1e1500 */
[----:B0-----:R-:W-:-:S02]  /*8940*/  IMAD.WIDE R12, R3, 0x2, R30 ;  /* 0x00000002030c7825 */ /* 0x001fc400078e021e */
[----:B------:R0:W5:Y:S02]  /*8950*/  LDG.E.U16 R9, desc[UR4][R6.64] ;  /* 0x0000000406097981 */ /* 0x000164000c1e1500 */
[C---:B-1----:R-:W-:Y:S02]  /*8960*/  IMAD.WIDE R10, R3.reuse, 0x2, R40 ;  /* 0x00000002030a7825 */ /* 0x042fe400078e0228 */
[----:B------:R-:W2:Y:S02]  /*8970*/  LDL.64 R30, [R1+0x238] ;  /* 0x00023800011e7983 */ /* 0x000ea40000100a00 */
[C---:B------:R-:W-:Y:S02]  /*8980*/  IMAD.WIDE R16, R3.reuse, 0x2, R16 ;  /* 0x0000000203107825 */ /* 0x040fe400078e0210 */
[----:B------:R-:W3:Y:S02]  /*8990*/  LDG.E.U16 R13, desc[UR4][R12.64] ;  /* 0x000000040c0d7981 */ /* 0x000ee4000c1e1500 */
[----:B0-----:R-:W-:-:S02]  /*89a0*/  IMAD.WIDE R6, R3, 0x2, R36 ;  /* 0x0000000203067825 */ /* 0x001fc400078e0224 */
[----:B------:R-:W3:Y:S04]  /*89b0*/  LDG.E.U16 R10, desc[UR4][R10.64] ;  /* 0x000000040a0a7981 */ /* 0x000ee8000c1e1500 */
[----:B------:R-:W3:Y:S01]  /*89c0*/  LDL.64 R36, [R1+0x1c0] ;  /* 0x0001c00001247983 */ /* 0x000ee20000100a00 */
[----:B------:R-:W-:-:S03]  /*89d0*/  IMAD.WIDE R22, R3, 0x2, R22 ;  /* 0x0000000203167825 */ /* 0x000fc600078e0216 */
[----:B------:R-:W4:Y:S04]  /*89e0*/  LDG.E.U16 R7, desc[UR4][R6.64] ;  /* 0x0000000406077981 */ /* 0x000f28000c1e1500 */
[----:B------:R0:W4:Y:S04]  /*89f0*/  LDG.E.U16 R11, desc[UR4][R16.64] ;  /* 0x00000004100b7981 */ /* 0x000128000c1e1500 */
[----:B------:R1:W4:Y:S01]  /*8a00*/  LDG.E.U16 R21, desc[UR4][R22.64] ;  /* 0x0000000416157981 */ /* 0x000322000c1e1500 */
[----:B------:R-:W-:-:S03]  /*8a10*/  IMAD.WIDE R26, R3, 0x2, R26 ;  /* 0x00000002031a7825 */ /* 0x000fc600078e021a */
[----:B------:R-:W4:Y:S01]  /*8a20*/  LDL.64 R40, [R1+0x220] ;  /* 0x0002200001287983 */ /* 0x000f220000100a00 */
[----:B0-----:R-:W-:-:S03]  /*8a30*/  IMAD.WIDE R16, R3, 0x2, R34 ;  /* 0x0000000203107825 */ /* 0x001fc600078e0222 */
[----:B------:R-:W4:Y:S01]  /*8a40*/  LDL.64 R34, [R1+0x1b8] ;  /* 0x0001b80001227983 */ /* 0x000f220000100a00 */
[----:B-1----:R-:W-:-:S03]  /*8a50*/  IMAD.WIDE R22, R3, 0x2, R38 ;  /* 0x0000000203167825 */ /* 0x002fc600078e0226 */
[----:B------:R-:W5:Y:S01]  /*8a60*/  LDL.64 R38, [R1+0x1a8] ;  /* 0x0001a80001267983 */ /* 0x000f620000100a00 */
[----:B------:R-:W-:-:S03]  /*8a70*/  IMAD.WIDE R28, R3, 0x2, R28 ;  /* 0x00000002031c7825 */ /* 0x000fc600078e021c */
[----:B------:R-:W5:Y:S01]  /*8a80*/  LDG.E.U16 R16, desc[UR4][R16.64] ;  /* 0x0000000410107981 */ /* 0x000f62000c1e1500 */
[----:B------:R-:W-:-:S03]  /*8a90*/  IMAD.WIDE R32, R3, 0x2, R32 ;  /* 0x0000000203207825 */ /* 0x000fc600078e0220 */
[----:B------:R-:W5:Y:S04]  /*8aa0*/  LDG.E.U16 R12, desc[UR4][R28.64] ;  /* 0x000000041c0c7981 */ /* 0x000f68000c1e1500 */
[----:B------:R0:W5:Y:S04]  /*8ab0*/  LDG.E.U16 R6, desc[UR4][R32.64] ;  /* 0x0000000420067981 */ /* 0x000168000c1e1500 */
[----:B------:R1:W5:Y:S04]  /*8ac0*/  LDG.E.U16 R17, desc[UR4][R26.64] ;  /* 0x000000041a117981 */ /* 0x000368000c1e1500 */
[----:B------:R-:W5:Y:S01]  /*8ad0*/  LDG.E.U16 R22, desc[UR4][R22.64] ;  /* 0x0000000416167981 */ /* 0x000f62000c1e1500 */
[----:B0-----:R-:W-:-:S03]  /*8ae0*/  IMAD.WIDE R32, R3, 0x2, R60 ;  /* 0x0000000203207825 */ /* 0x001fc600078e023c */
[----:B------:R-:W5:Y:S01]  /*8af0*/  LDL.64 R60, [R1+0x128] ;  /* 0x00012800013c7983 */ /* 0x000f620000100a00 */
[----:B-1----:R-:W-:-:S03]  /*8b00*/  IMAD.WIDE R26, R3, 0x2, R44 ;  /* 0x00000002031a7825 */ /* 0x002fc600078e022c */
[----:B------:R-:W5:Y:S01]  /*8b10*/  LDL.64 R44, [R1+0x1a0] ;  /* 0x0001a000012c7983 */ /* 0x000f620000100a00 */
[----:B------:R-:W-:-:S03]  /*8b20*/  IMAD.WIDE R14, R3, 0x2, R14 ;  /* 0x00000002030e7825 */ /* 0x000fc600078e020e */
[----:B------:R-:W5:Y:S04]  /*8b30*/  LDG.E.U16 R26, desc[UR4][R26.64] ;  /* 0x000000041a1a7981 */ /* 0x000f68000c1e1500 */
[----:B------:R-:W5:Y:S04]  /*8b40*/  LDG.E.U16 R14, desc[UR4][R14.64] ;  /* 0x000000040e0e7981 */ /* 0x000f68000c1e1500 */
[----:B------:R0:W5:Y:S02]  /*8b50*/  LDG.E.U16 R15, desc[UR4][R32.64] ;  /* 0x00000004200f7981 */ /* 0x000164000c1e1500 */
[----:B0-----:R-:W-:-:S02]  /*8b60*/  IMAD.WIDE R32, R3, 0x2, R54 ;  /* 0x0000000203207825 */ /* 0x001fc400078e0236 */
[----:B------:R-:W5:Y:S02]  /*8b70*/  LDL.64 R54, [R1+0x208] ;  /* 0x0002080001367983 */ /* 0x000f640000100a00 */
[----:B--2---:R-:W-:-:S05]  /*8b80*/  IMAD.WIDE R30, R3, 0x2, R30 ;  /* 0x00000002031e7825 */ /* 0x004fca00078e021e */
[----:B------:R0:W2:Y:S01]  /*8b90*/  LDG.E.U16 R23, desc[UR4][R30.64] ;  /* 0x000000041e177981 */ /* 0x0000a2000c1e1500 */
[----:B---3--:R-:W-:-:S04]  /*8ba0*/  IMAD.WIDE R28, R3, 0x2, R36 ;  /* 0x00000002031c7825 */ /* 0x008fc800078e0224 */
[C---:B0-----:R-:W-:Y:S01]  /*8bb0*/  IMAD.WIDE R30, R3.reuse, 0x2, R52 ;  /* 0x00000002031e7825 */ /* 0x041fe200078e0234 */
[----:B------:R0:W3:Y:S04]  /*8bc0*/  LDG.E.U16 R37, desc[UR4][R28.64] ;  /* 0x000000041c257981 */ /* 0x0000e8000c1e1500 */
[----:B------:R-:W2:Y:S01]  /*8bd0*/  LDL.64 R52, [R1+0x120] ;  /* 0x0001200001347983 */ /* 0x000ea20000100a00 */
[----:B0-----:R-:W-:-:S03]  /*8be0*/  IMAD.WIDE R28, R3, 0x2, R58 ;  /* 0x00000002031c7825 */ /* 0x001fc600078e023a */
[----:B------:R-:W3:Y:S01]  /*8bf0*/  LDL.64 R58, [R1+0xc0] ;  /* 0x0000c000013a7983 */ /* 0x000ee20000100a00 */
[----:B----4-:R-:W-:-:S03]  /*8c00*/  IMAD.WIDE R34, R3, 0x2, R34 ;  /* 0x0000000203227825 */ /* 0x010fc600078e0222 */
[----:B------:R-:W4:Y:S04]  /*8c10*/  LDG.E.U16 R28, desc[UR4][R28.64] ;  /* 0x000000041c1c7981 */ /* 0x000f28000c1e1500 */
[----:B------:R0:W4:Y:S01]  /*8c20*/  LDG.E.U16 R27, desc[UR4][R34.64] ;  /* 0x00000004221b7981 */ /* 0x000122000c1e1500 */
[----:B-----5:R-:W-:-:S04]  /*8c30*/  IMAD.WIDE R38, R3, 0x2, R38 ;  /* 0x0000000203267825 */ /* 0x020fc800078e0226 */
[C---:B------:R-:W-:Y:S01]  /*8c40*/  IMAD.WIDE R42, R3.reuse, 0x2, R42 ;  /* 0x00000002032a7825 */ /* 0x040fe200078e022a */
[----:B------:R-:W5:Y:S03]  /*8c50*/  LDG.E.U16 R29, desc[UR4][R30.64] ;  /* 0x000000041e1d7981 */ /* 0x000f66000c1e1500 */
[C---:B0-----:R-:W-:Y:S01]  /*8c60*/  IMAD.WIDE R34, R3.reuse, 0x2, R56 ;  /* 0x0000000203227825 */ /* 0x041fe200078e0238 */
[----:B------:R-:W4:Y:S04]  /*8c70*/  LDG.E.U16 R39, desc[UR4][R38.64] ;  /* 0x0000000426277981 */ /* 0x000f28000c1e1500 */
[----:B------:R-:W4:Y:S04]  /*8c80*/  LDL.64 R56, [R1+0xb8] ;  /* 0x0000b80001387983 */ /* 0x000f280000100a00 */
[----:B------:R-:W5:Y:S04]  /*8c90*/  LDG.E.U16 R36, desc[UR4][R34.64] ;  /* 0x0000000422247981 */ /* 0x000f68000c1e1500 */
[----:B------:R0:W5:Y:S01]  /*8ca0*/  LDG.E.U16 R38, desc[UR4][R42.64] ;  /* 0x000000042a267981 */ /* 0x000162000c1e1500 */
[----:B------:R-:W-:-:S03]  /*8cb0*/  IMAD.WIDE R48, R3, 0x2, R48 ;  /* 0x0000000203307825 */ /* 0x000fc600078e0230 */
[----:B------:R1:W5:Y:S01]  /*8cc0*/  LDG.E.U16 R35, desc[UR4][R32.64] ;  /* 0x0000000420237981 */ /* 0x000362000c1e1500 */
[----:B0-----:R-:W-:-:S03]  /*8cd0*/  IMAD.WIDE R42, R3, 0x2, R62 ;  /* 0x00000002032a7825 */ /* 0x001fc600078e023e */
[----:B------:R0:W5:Y:S01]  /*8ce0*/  LDG.E.U16 R34, desc[UR4][R48.64] ;  /* 0x0000000430227981 */ /* 0x000162000c1e1500 */
[----:B------:R-:W0:Y:S01]  /*8cf0*/  LDC R62, c[0x0][0x3c4] ;  /* 0x0000f100ff3e7b82 */ /* 0x000e220000000800 */
[----:B------:R-:W-:-:S04]  /*8d00*/  IMAD.WIDE R46, R3, 0x2, R46 ;  /* 0x00000002032e7825 */ /* 0x000fc800078e022e */
[C---:B-1----:R-:W-:Y:S02]  /*8d10*/  IMAD.WIDE R32, R3.reuse, 0x2, R50 ;  /* 0x0000000203207825 */ /* 0x042fe400078e0232 */
[----:B------:R-:W5:Y:S02]  /*8d20*/  LDL.64 R50, [R1+0x200] ;  /* 0x0002000001327983 */ /* 0x000f640000100a00 */
[C---:B------:R-:W-:Y:S02]  /*8d30*/  IMAD.WIDE R24, R3.reuse, 0x2, R24 ;  /* 0x0000000203187825 */ /* 0x040fe400078e0218 */
[----:B------:R-:W5:Y:S02]  /*8d40*/  LDG.E.U16 R33, desc[UR4][R32.64] ;  /* 0x0000000420217981 */ /* 0x000f64000c1e1500 */
[C---:B------:R-:W-:Y:S02]  /*8d50*/  IMAD.WIDE R30, R3.reuse, 0x2, R64 ;  /* 0x00000002031e7825 */ /* 0x040fe400078e0240 */
[----:B------:R-:W5:Y:S02]  /*8d60*/  LDG.E.U16 R24, desc[UR4][R24.64] ;  /* 0x0000000418187981 */ /* 0x000f64000c1e1500 */
[----:B------:R-:W-:-:S02]  /*8d70*/  IMAD.WIDE R44, R3, 0x2, R44 ;  /* 0x00000002032c7825 */ /* 0x000fc400078e022c */
[----:B------:R-:W5:Y:S02]  /*8d80*/  LDG.E.U16 R30, desc[UR4][R30.64] ;  /* 0x000000041e1e7981 */ /* 0x000f64000c1e1500 */
[----:B0-----:R-:W-:Y:S02]  /*8d90*/  IMAD.WIDE R48, R3, 0x2, R60 ;  /* 0x0000000203307825 */ /* 0x001fe400078e023c */
[----:B------:R0:W5:Y:S04]  /*8da0*/  LDG.E.U16 R32, desc[UR4][R46.64] ;  /* 0x000000042e207981 */ /* 0x000168000c1e1500 */
[----:B------:R-:W5:Y:S04]  /*8db0*/  LDL.64 R60, [R1+0xb0] ;  /* 0x0000b000013c7983 */ /* 0x000f680000100a00 */
[----:B------:R1:W5:Y:S01]  /*8dc0*/  LDG.E.U16 R25, desc[UR4][R44.64] ;  /* 0x000000042c197981 */ /* 0x000362000c1e1500 */
[----:B0-----:R-:W-:-:S03]  /*8dd0*/  IMAD R46, R62, 0x3, RZ ;  /* 0x000000033e2e7824 */ /* 0x001fc600078e02ff */
[----:B------:R-:W5:Y:S01]  /*8de0*/  LDL.64 R62, [R1+0x110] ;  /* 0x00011000013e7983 */ /* 0x000f620000100a00 */
[----:B------:R-:W-:-:S03]  /*8df0*/  IMAD.WIDE R40, R3, 0x2, R40 ;  /* 0x0000000203287825 */ /* 0x000fc600078e0228 */
[----:B------:R-:W5:Y:S01]  /*8e00*/  LDG.E.U16 R31, desc[UR4][R42.64] ;  /* 0x000000042a1f7981 */ /* 0x000f62000c1e1500 */
[----:B-1----:R-:W-:-:S03]  /*8e10*/  IMAD.WIDE R44, R46, 0x2, R136 ;  /* 0x000000022e2c7825 */ /* 0x002fc600078e0288 */
[----:B------:R-:W5:Y:S01]  /*8e20*/  LDL.64 R64, [R1+0x178] ;  /* 0x0001780001407983 */ /* 0x000f620000100a00 */
[----:B------:R-:W-:-:S03]  /*8e30*/  IMAD.WIDE R46, R46, 0x2, R134 ;  /* 0x000000022e2e7825 */ /* 0x000fc600078e0286 */
[----:B------:R-:W5:Y:S01]  /*8e40*/  LDG.E.U16 R40, desc[UR4][R40.64] ;  /* 0x0000000428287981 */ /* 0x000f62000c1e1500 */
[----:B------:R-:W-:-:S04]  /*8e50*/  IMAD.WIDE R44, R3, 0x2, R44 ;  /* 0x00000002032c7825 */ /* 0x000fc800078e022c */
[C---:B------:R-:W-:Y:S01]  /*8e60*/  IMAD.WIDE R46, R3.reuse, 0x2, R46 ;  /* 0x00000002032e7825 */ /* 0x040fe200078e022e */
[----:B------:R0:W5:Y:S03]  /*8e70*/  LDG.E.U16 R41, desc[UR4][R48.64] ;  /* 0x0000000430297981 */ /* 0x000166000c1e1500 */
[C---:B0-----:R-:W-:Y:S02]  /*8e80*/  IMAD.WIDE R48, R3.reuse, 0x2, R54 ;  /* 0x0000000203307825 */ /* 0x041fe400078e0236 */
[----:B------:R0:W5:Y:S02]  /*8e90*/  LDG.E.U16 R55, desc[UR4][R44.64] ;  /* 0x000000042c377981 */ /* 0x000164000c1e1500 */
[C---:B0-----:R-:W-:Y:S02]  /*8ea0*/  IMAD.WIDE R44, R3.reuse, 0x2, R76 ;  /* 0x00000002032c7825 */ /* 0x041fe400078e024c */
[----:B------:R-:W5:Y:S02]  /*8eb0*/  LDL.64 R76, [R1+0xe0] ;  /* 0x0000e000014c7983 */ /* 0x000f640000100a00 */
[----:B--2---:R-:W-:-:S06]  /*8ec0*/  IMAD.WIDE R52, R3, 0x2, R52 ;  /* 0x0000000203347825 */ /* 0x004fcc00078e0234 */
[----:B------:R-:W2:Y:S01]  /*8ed0*/  LDG.E.U16 R52, desc[UR4][R52.64] ;  /* 0x0000000434347981 */ /* 0x000ea2000c1e1500 */
[----:B---3--:R-:W-:-:S05]  /*8ee0*/  IMAD.WIDE R42, R3, 0x2, R58 ;  /* 0x00000002032a7825 */ /* 0x008fca00078e023a */
[----:B------:R4:W3:Y:S02]  /*8ef0*/  LDG.E.U16 R53, desc[UR4][R42.64] ;  /* 0x000000042a357981 */ /* 0x0008e4000c1e1500 */
[C---:B----4-:R-:W-:Y:S02]  /*8f00*/  IMAD.WIDE R42, R3.reuse, 0x2, R56 ;  /* 0x00000002032a7825 */ /* 0x050fe400078e0238 */
[----:B------:R0:W4:Y:S04]  /*8f10*/  LDG.E.U16 R56, desc[UR4][R46.64] ;  /* 0x000000042e387981 */ /* 0x000128000c1e1500 */
[----:B------:R1:W2:Y:S04]  /*8f20*/  LDG.E.U16 R54, desc[UR4][R42.64] ;  /* 0x000000042a367981 */ /* 0x0002a8000c1e1500 */
[----:B------:R-:W2:Y:S01]  /*8f30*/  LDG.E.U16 R57, desc[UR4][R48.64] ;  /* 0x0000000430397981 */ /* 0x000ea2000c1e1500 */
[----:B0-----:R-:W-:-:S03]  /*8f40*/  IMAD.WIDE R46, R3, 0x2, R74 ;  /* 0x00000002032e7825 */ /* 0x001fc600078e024a */
[----:B------:R-:W2:Y:S01]  /*8f50*/  LDL.64 R74, [R1+0xd8] ;  /* 0x0000d800014a7983 */ /* 0x000ea20000100a00 */
[----:B-1----:R-:W-:-:S03]  /*8f60*/  IMAD.WIDE R42, R3, 0x2, R78 ;  /* 0x00000002032a7825 */ /* 0x002fc600078e024e */
[----:B------:R-:W3:Y:S04]  /*8f70*/  LDL.64 R78, [R1+0x170] ;  /* 0x00017000014e7983 */ /* 0x000ee80000100a00 */
[----:B------:R0:W4:Y:S01]  /*8f80*/  LDG.E.U16 R59, desc[UR4][R42.64] ;  /* 0x000000042a3b7981 */ /* 0x000122000c1e1500 */
[----:B-----5:R-:W-:-:S05]  /*8f90*/  IMAD.WIDE R50, R3, 0x2, R50 ;  /* 0x0000000203327825 */ /* 0x020fca00078e0232 */
[----:B------:R1:W5:Y:S01]  /*8fa0*/  LDG.E.U16 R58, desc[UR4][R50.64] ;  /* 0x00000004323a7981 */ /* 0x000362000c1e1500 */
[----:B0-----:R-:W-:-:S04]  /*8fb0*/  IMAD.WIDE R42, R3, 0x2, R92 ;  /* 0x00000002032a7825 */ /* 0x001fc800078e025c */
[C---:B-1----:R-:W-:Y:S02]  /*8fc0*/  IMAD.WIDE R50, R3.reuse, 0x2, R60 ;  /* 0x0000000203327825 */ /* 0x042fe400078e023c */
[----:B------:R0:W4:Y:S04]  /*8fd0*/  LDG.E.U16 R60, desc[UR4][R44.64] ;  /* 0x000000042c3c7981 */ /* 0x000128000c1e1500 */
[----:B------:R1:W4:Y:S01]  /*8fe0*/  LDG.E.U16 R61, desc[UR4][R46.64] ;  /* 0x000000042e3d7981 */ /* 0x000322000c1e1500 */
[----:B------:R-:W-:-:S03]  /*8ff0*/  IMAD.WIDE R48, R3, 0x2, R62 ;  /* 0x0000000203307825 */ /* 0x000fc600078e023e */
[----:B------:R1:W4:Y:S01]  /*9000*/  LDG.E.U16 R63, desc[UR4][R50.64] ;  /* 0x00000004323f7981 */ /* 0x000322000c1e1500 */
[----:B0-----:R-:W-:-:S03]  /*9010*/  IMAD.WIDE R44, R3, 0x2, R90 ;  /* 0x00000002032c7825 */ /* 0x001fc600078e025a */
[----:B------:R0:W4:Y:S01]  /*9020*/  LDG.E.U16 R62, desc[UR4][R48.64] ;  /* 0x00000004303e7981 */ /* 0x000122000c1e1500 */
[----:B-1----:R-:W-:-:S04]  /*9030*/  IMAD.WIDE R46, R3, 0x2, R68 ;  /* 0x00000002032e7825 */ /* 0x002fc800078e0244 */
[C---:B------:R-:W-:Y:S02]  /*9040*/  IMAD.WIDE R50, R3.reuse, 0x2, R64 ;  /* 0x0000000203327825 */ /* 0x040fe400078e0240 */
[----:B------:R1:W4:Y:S02]  /*9050*/  LDG.E.U16 R64, desc[UR4][R42.64] ;  /* 0x000000042a407981 */ /* 0x000324000c1e1500 */
[C---:B0-----:R-:W-:Y:S02]  /*9060*/  IMAD.WIDE R48, R3.reuse, 0x2, R66 ;  /* 0x0000000203307825 */ /* 0x041fe400078e0242 */
[----:B------:R0:W4:Y:S04]  /*9070*/  LDG.E.U16 R65, desc[UR4][R44.64] ;  /* 0x000000042c417981 */ /* 0x000128000c1e1500 */
[----:B------:R0:W4:Y:S01]  /*9080*/  LDG.E.U16 R66, desc[UR4][R46.64] ;  /* 0x000000042e427981 */ /* 0x000122000c1e1500 */
[----:B-1----:R-:W-:-:S03]  /*9090*/  IMAD.WIDE R42, R3, 0x2, R88 ;  /* 0x00000002032a7825 */ /* 0x002fc600078e0258 */
[----:B------:R1:W4:Y:S01]  /*90a0*/  LDG.E.U16 R67, desc[UR4][R48.64] ;  /* 0x0000000430437981 */ /* 0x000322000c1e1500 */
[----:B0-----:R-:W-:-:S03]  /*90b0*/  IMAD.WIDE R44, R3, 0x2, R86 ;  /* 0x00000002032c7825 */ /* 0x001fc600078e0256 */
[----:B------:R0:W4:Y:S01]  /*90c0*/  LDG.E.U16 R68, desc[UR4][R50.64] ;  /* 0x0000000432447981 */ /* 0x000122000c1e1500 */
[----:B------:R-:W-:-:S03]  /*90d0*/  IMAD.WIDE R46, R3, 0x2, R84 ;  /* 0x00000002032e7825 */ /* 0x000fc600078e0254 */
[----:B------:R0:W4:Y:S01]  /*90e0*/  LDG.E.U16 R69, desc[UR4][R42.64] ;  /* 0x000000042a457981 */ /* 0x000122000c1e1500 */
[----:B-1----:R-:W-:-:S04]  /*90f0*/  IMAD.WIDE R48, R3, 0x2, R72 ;  /* 0x0000000203307825 */ /* 0x002fc800078e0248 */
[C---:B0-----:R-:W-:Y:S01]  /*9100*/  IMAD.WIDE R50, R3.reuse, 0x2, R70 ;  /* 0x0000000203327825 */ /* 0x041fe200078e0246 */
[----:B------:R0:W4:Y:S03]  /*9110*/  LDG.E.U16 R72, desc[UR4][R48.64] ;  /* 0x0000000430487981 */ /* 0x000126000c1e1500 */
[C---:B------:R-:W-:Y:S01]  /*9120*/  IMAD.WIDE R42, R3.reuse, 0x2, R82 ;  /* 0x00000002032a7825 */ /* 0x040fe200078e0252 */
[----:B------:R1:W4:Y:S04]  /*9130*/  LDG.E.U16 R70, desc[UR4][R44.64] ;  /* 0x000000042c467981 */ /* 0x000328000c1e1500 */
[----:B------:R-:W4:Y:S01]  /*9140*/  LDG.E.U16 R71, desc[UR4][R46.64] ;  /* 0x000000042e477981 */ /* 0x000f22000c1e1500 */
[----:B0-----:R-:W-:-:S03]  /*9150*/  IMAD.WIDE R48, R3, 0x2, R76 ;  /* 0x0000000203307825 */ /* 0x001fc600078e024c */
[----:B------:R2:W4:Y:S01]  /*9160*/  LDG.E.U16 R73, desc[UR4][R50.64] ;  /* 0x0000000432497981 */ /* 0x000522000c1e1500 */
[----:B-1----:R-:W-:-:S03]  /*9170*/  IMAD.WIDE R44, R3, 0x2, R80 ;  /* 0x00000002032c7825 */ /* 0x002fc600078e0250 */
[----:B------:R0:W4:Y:S04]  /*9180*/  LDG.E.U16 R42, desc[UR4][R42.64] ;  /* 0x000000042a2a7981 */ /* 0x000128000c1e1500 */
[----:B------:R-:W4:Y:S04]  /*9190*/  LDG.E.U16 R44, desc[UR4][R44.64] ;  /* 0x000000042c2c7981 */ /* 0x000f28000c1e1500 */
[----:B------:R-:W4:Y:S01]  /*91a0*/  LDG.E.U16 R48, desc[UR4][R48.64] ;  /* 0x0000000430307981 */ /* 0x000f22000c1e1500 */
[----:B--2---:R-:W-:-:S04]  /*91b0*/  IMAD.WIDE R50, R3, 0x2, R74 ;  /* 0x0000000203327825 */ /* 0x004fc800078e024a */
[----:B---3--:R-:W-:Y:S02]  /*91c0*/  IMAD.WIDE R46, R3, 0x2, R78 ;  /* 0x00000002032e7825 */ /* 0x008fe400078e024e */
[----:B------:R-:W2:Y:S04]  /*91d0*/  LDG.E.U16 R50, desc[UR4][R50.64] ;  /* 0x0000000432327981 */ /* 0x000ea8000c1e1500 */
[----:B------:R-:W3:Y:S01]  /*91e0*/  LDG.E.U16 R46, desc[UR4][R46.64] ;  /* 0x000000042e2e7981 */ /* 0x000ee2000c1e1500 */
[----:B------:R-:W1:Y:S01]  /*91f0*/  S2R R74, SR_TID.X ;  /* 0x00000000004a7919 */ /* 0x000e620000002100 */
[----:B------:R-:W-:Y:S02]  /*9200*/  UMOV UR60, 0x1 ;  /* 0x00000001003c7882 */ /* 0x000fe40000000000 */
[----:B------:R-:W-:-:S04]  /*9210*/  @!UP0 UIADD3 UR60, UPT, UPT, -UR60, 0x100000, URZ ;  /* 0x001000003c3c8890 */ /* 0x000fc8000fffe1ff */
[----:B------:R-:W-:Y:S02]  /*9220*/  @!UP0 USHF.L.U32 UR61, UR60, 0xb, URZ ;  /* 0x0000000b3c3d8899 */ /* 0x000fe400080006ff */
[----:B------:R-:W-:Y:S01]  /*9230*/  @!UP0 USHF.L.U32 UR60, UR60, 0x1, URZ ;  /* 0x000000013c3c8899 */ /* 0x000fe200080006ff */
[C---:B-1----:R-:W-:Y:S02]  /*9240*/  LOP3.LUT R89, R74.reuse, 0x3f, RZ, 0xc0, !PT ;  /* 0x0000003f4a597812 */ /* 0x042fe400078ec0ff */
[----:B0-----:R-:W-:-:S03]  /*9250*/  LOP3.LUT R43, R74, 0x40, RZ, 0xc0, !PT ;  /* 0x000000404a2b7812 */ /* 0x001fc600078ec0ff */
[----:B------:R-:W-:-:S05]  /*9260*/  IMAD.SHL.U32 R89, R89, 0x2, RZ ;  /* 0x0000000259597824 */ /* 0x000fca00078e00ff */
[----:B------:R-:W-:-:S05]  /*9270*/  LEA R43, R43, R89, 0x6 ;  /* 0x000000592b2b7211 */ /* 0x000fca00078e30ff */
[----:B------:R0:W-:Y:S04]  /*9280*/  STS.U16 [R43+UR66+0xe000], R4 ;  /* 0x00e000042b007988 */ /* 0x0001e80008000442 */
[----:B------:R1:W-:Y:S01]  /*9290*/  STS.U16 [R43+UR66+0xc400], R5 ;  /* 0x00c400052b007988 */ /* 0x0003e20008000442 */
[----:B0-----:R-:W-:-:S03]  /*92a0*/  LOP3.LUT R4, R43, 0x10, RZ, 0x3c, !PT ;  /* 0x000000102b047812 */ /* 0x001fc600078e3cff */
[----:B------:R-:W-:Y:S01]  /*92b0*/  STS.U16 [R43+UR66+0xc000], R18 ;  /* 0x00c000122b007988 */ /* 0x000fe20008000442 */
[----:B-1----:R-:W-:-:S03]  /*92c0*/  LOP3.LUT R5, R43, 0x20, RZ, 0x3c, !PT ;  /* 0x000000202b057812 */ /* 0x002fc600078e3cff */
        /* <DEDUP_REMOVED lines=13> */
[----:B------:R-:W-:Y:S04]  /*93a0*/  STS.U16 [R5+UR66+0xc100], R22 ;  /* 0x00c1001605007988 */ /* 0x000fe80008000442 */
[----:B------:R-:W-:Y:S01]  /*93b0*/  STS.U16 [R5+UR66+0xe100], R6 ;  /* 0x00e1000605007988 */ /* 0x000fe20008000442 */
[----:B0-----:R-:W-:-:S03]  /*93c0*/  LOP3.LUT R4, R43, 0x30, RZ, 0x3c, !PT ;  /* 0x000000302b047812 */ /* 0x001fc600078e3cff */
[----:B------:R-:W-:Y:S04]  /*93d0*/  STS.U16 [R5+UR66+0xc500], R23 ;  /* 0x00c5001705007988 */ /* 0x000fe80008000442 */
[----:B------:R-:W-:Y:S04]  /*93e0*/  STS.U16 [R5+UR66+0xe500], R26 ;  /* 0x00e5001a05007988 */ /* 0x000fe80008000442 */
[----:B------:R-:W-:Y:S04]  /*93f0*/  STS.U16 [R5+UR66+0xc900], R37 ;  /* 0x00c9002505007988 */ /* 0x000fe80008000442 */
[----:B------:R-:W-:Y:S04]  /*9400*/  STS.U16 [R5+UR66+0xe900], R27 ;  /* 0x00e9001b05007988 */ /* 0x000fe80008000442 */
[----:B------:R-:W-:Y:S04]  /*9410*/  STS.U16 [R5+UR66+0xcd00], R15 ;  /* 0x00cd000f05007988 */ /* 0x000fe80008000442 */
[----:B------:R0:W-:Y:S04]  /*9420*/  STS.U16 [R5+UR66+0xed00], R28 ;  /* 0x00ed001c05007988 */ /* 0x0001e80008000442 */
[----:B------:R-:W-:Y:S01]  /*9430*/  STS.U16 [R4+UR66+0xc180], R55 ;  /* 0x00c1803704007988 */ /* 0x000fe20008000442 */
[----:B0-----:R-:W-:-:S03]  /*9440*/  LOP3.LUT R5, R43, 0x40, RZ, 0x3c, !PT ;  /* 0x000000402b057812 */ /* 0x001fc600078e3cff */
[----:B----4-:R-:W-:Y:S04]  /*9450*/  STS.U16 [R4+UR66+0xe180], R56 ;  /* 0x00e1803804007988 */ /* 0x010fe80008000442 */
        /* <DEDUP_REMOVED lines=14> */
[----:B------:R0:W-:Y:S01]  /*9540*/  STS.U16 [R5+UR66+0xee00], R52 ;  /* 0x00ee003405007988 */ /* 0x0001e20008000442 */
[----:B------:R-:W-:-:S03]  /*9550*/  VOTEU.ALL UP2, P1 ;  /* 0x0000000000ff7886 */ /* 0x000fc60000840000 */
[----:B------:R1:W-:Y:S01]  /*9560*/  STS.U16 [R4+UR66+0xc280], R53 ;  /* 0x00c2803504007988 */ /* 0x0003e20008000442 */
[C---:B0-----:R-:W-:Y:S02]  /*9570*/  LOP3.LUT R5, R43.reuse, 0x60, RZ, 0x3c, !PT ;  /* 0x000000602b057812 */ /* 0x041fe400078e3cff */
[----:B------:R-:W-:Y:S01]  /*9580*/  LOP3.LUT R43, R43, 0x70, RZ, 0x3c, !PT ;  /* 0x000000702b2b7812 */ /* 0x000fe200078e3cff */
[----:B------:R1:W-:Y:S04]  /*9590*/  STS.U16 [R4+UR66+0xe280], R54 ;  /* 0x00e2803604007988 */ /* 0x0003e80008000442 */
[----:B------:R1:W-:Y:S04]  /*95a0*/  STS.U16 [R4+UR66+0xc680], R57 ;  /* 0x00c6803904007988 */ /* 0x0003e80008000442 */
[----:B-----5:R1:W-:Y:S04]  /*95b0*/  STS.U16 [R4+UR66+0xe680], R58 ;  /* 0x00e6803a04007988 */ /* 0x0203e80008000442 */
[----:B------:R1:W-:Y:S04]  /*95c0*/  STS.U16 [R4+UR66+0xca80], R59 ;  /* 0x00ca803b04007988 */ /* 0x0003e80008000442 */
        /* <DEDUP_REMOVED lines=16> */
[----:B---3--:R1:W-:Y:S04]  /*96d0*/  STS.U16 [R43+UR66+0xeb80], R46 ;  /* 0x00eb802e2b007988 */ /* 0x0083e80008000442 */
[----:B------:R1:W-:Y:S04]  /*96e0*/  STS.U16 [R43+UR66+0xcf80], R48 ;  /* 0x00cf80302b007988 */ /* 0x0003e80008000442 */
[----:B--2---:R1:W-:Y:S01]  /*96f0*/  STS.U16 [R43+UR66+0xef80], R50 ;  /* 0x00ef80322b007988 */ /* 0x0043e20008000442 */
[----:B------:R0:W-:Y:S06]  /*9700*/  MEMBAR.ALL.CTA ;  /* 0x0000000000007992 */ /* 0x0001ec0000008000 */
[----:B0-----:R-:W-:Y:S04]  /*9710*/  FENCE.VIEW.ASYNC.S ;  /* 0x00000000000073c6 */ /* 0x001fe80000000000 */
[----:B------:R-:W0:Y:S02]  /*9720*/  FENCE.VIEW.ASYNC.S ;  /* 0x00000000000073c6 */ /* 0x000e240000000000 */
[----:B0-----:R1:W0:Y:S02]  /*9730*/  @!UP2 SYNCS.EXCH.64 URZ, [UR66+0x14010], UR60 ;  /* 0x0140103c42ffa5b2 */ /* 0x0012240008000100 */
[----:B0-----:R-:W-:Y:S06]  /*9740*/  BAR.SYNC.DEFER_BLOCKING 0x0 ;  /* 0x0000000000007b1d */ /* 0x001fec0000010000 */
[----:B-1----:R-:W-:Y:S05]  /*9750*/  BRA.U UP1, `(.L_x_13) ;  /* 0x0000000101d07547 */ /* 0x002fea000b800000 */
[----:B------:R-:W-:Y:S02]  /*9760*/  R2UR UR60, R147 ;  /* 0x00000000933c72ca */ /* 0x000fe400000e0000 */
[----:B------:R-:W-:Y:S02]  /*9770*/  ELECT P2, URZ, PT ;  /* 0x0000000000ff782f */ /* 0x000fe40003840000 */
[----:B------:R-:W-:Y:S01]  /*9780*/  MOV R45, UR66 ;  /* 0x00000042002d7c02 */ /* 0x000fe20008000f00 */
[----:B------:R-:W-:Y:S01]  /*9790*/  UMOV UR62, 0x0 ;  /* 0x00000000003e7882 */ /* 0x000fe20000000000 */
[----:B------:R-:W-:Y:S01]  /*97a0*/  UMOV UR63, 0x4088010 ;  /* 0x04088010003f7882 */ /* 0x000fe20000000000 */
[----:B------:R-:W-:Y:S01]  /*97b0*/  UMOV UR65, 0x40004040 ;  /* 0x4000404000417882 */ /* 0x000fe20000000000 */
[----:B------:R-:W-:Y:S01]  /*97c0*/  UMOV UR74, 0x0 ;  /* 0x00000000004a7882 */ /* 0x000fe20000000000 */
[----:B------:R-:W-:Y:S01]  /*97d0*/  UMOV UR75, 0x4088010 ;  /* 0x04088010004b7882 */ /* 0x000fe20000000000 */
[----:B------:R-:W-:Y:S01]  /*97e0*/  UMOV UR76, 0x0 ;  /* 0x00000000004c7882 */ /* 0x000fe20000000000 */
[----:B------:R-:W-:-:S02]  /*97f0*/  UMOV UR77, 0x4088010 ;  /* 0x04088010004d7882 */ /* 0x000fc40000000000 */
[----:B------:R-:W-:Y:S02]  /*9800*/  IMAD.U32 R4, RZ, RZ, UR60 ;  /* 0x0000003cff047e24 */ /* 0x000fe4000f8e00ff */
[----:B------:R-:W-:-:S03]  /*9810*/  @P2 IMAD.MOV.U32 R5, RZ, RZ, 0x40004040 ;  /* 0x40004040ff052424 */ /* 0x000fc600078e00ff */
[----:B------:R-:W-:Y:S01]  /*9820*/  @P2 R2UR UR60, R4 ;  /* 0x00000000043c22ca */ /* 0x000fe200000e0000 */
[----:B------:R-:W-:Y:S01]  /*9830*/  VIADD R4, R45, 0x14010 ;  /* 0x000140102d047836 */ /* 0x000fe20000000000 */
[----:B------:R-:W-:Y:S01]  /*9840*/  @P2 R2UR UR61, R5 ;  /* 0x00000000053d22ca */ /* 0x000fe200000e0000 */
[----:B------:R-:W-:-:S05]  /*9850*/  IMAD.MOV.U32 R5, RZ, RZ, RZ ;  /* 0x000000ffff057224 */ /* 0x000fca00078e00ff */
[----:B------:R-:W-:-:S07]  /*9860*/  @P2 MOV R4, R4 ;  /* 0x0000000400042202 */ /* 0x000fce0000000f00 */
[----:B------:R0:W-:Y:S01]  /*9870*/  UTCHMMA gdesc[UR60], gdesc[UR64], tmem[UR70], tmem[UR62], idesc[UR63], !UPT ;  /* 0x00ff3e403c0075ea */ /* 0x0001e2000f800046 */
[----:B------:R1:W-:Y:S01]  /*9880*/  UTCHMMA gdesc[UR32], gdesc[UR36], tmem[UR70], tmem[UR74], idesc[UR75], UPT ;  /* 0x00ff4a24200075ea */ /* 0x0003e2000b800046 */
[----:B0-----:R-:W-:Y:S02]  /*9890*/  R2UR UR60, R152 ;  /* 0x00000000983c72ca */ /* 0x001fe400000e0000 */
[----:B------:R-:W-:Y:S02]  /*98a0*/  R2UR UR61, R153 ;  /* 0x00000000993d72ca */ /* 0x000fe400000e0000 */
[----:B------:R-:W-:Y:S02]  /*98b0*/  R2UR UR62, R150 ;  /* 0x00000000963e72ca */ /* 0x000fe400000e0000 */
[----:B------:R-:W-:Y:S02]  /*98c0*/  R2UR UR63, R151 ;  /* 0x00000000973f72ca */ /* 0x000fe400000e0000 */
[----:B-1----:R-:W-:-:S02]  /*98d0*/  R2UR UR74, R142 ;  /* 0x000000008e4a72ca */ /* 0x002fc400000e0000 */
[----:B------:R-:W-:Y:S02]  /*98e0*/  R2UR UR75, R143 ;  /* 0x000000008f4b72ca */ /* 0x000fe400000e0000 */
[----:B------:R-:W-:-:S03]  /*98f0*/  @P2 R2UR UR65, R4 ;  /* 0x00000000044122ca */ /* 0x000fc600000e0000 */
[----:B------:R0:W-:Y:S02]  /*9900*/  UTCHMMA gdesc[UR6], gdesc[UR60], tmem[UR70], tmem[UR76], idesc[UR77], UPT ;  /* 0x00ff4c3c060075ea */ /* 0x0001e4000b800046 */
[----:B0-----:R-:W-:Y:S01]  /*9910*/  R2UR UR76, R148 ;  /* 0x00000000944c72ca */ /* 0x001fe200000e0000 */
[----:B------:R-:W-:Y:S01]  /*9920*/  UMOV UR60, 0x0 ;  /* 0x00000000003c7882 */ /* 0x000fe20000000000 */
[----:B------:R-:W-:Y:S01]  /*9930*/  R2UR UR77, R149 ;  /* 0x00000000954d72ca */ /* 0x000fe200000e0000 */
[----:B------:R-:W-:Y:S02]  /*9940*/  UMOV UR61, 0x4088010 ;  /* 0x04088010003d7882 */ /* 0x000fe40000000000 */
[----:B------:R0:W-:Y:S02]  /*9950*/  UTCHMMA gdesc[UR8], gdesc[UR62], tmem[UR70], tmem[UR60], idesc[UR61], UPT ;  /* 0x00ff3c3e080075ea */ /* 0x0001e4000b800046 */
[----:B0-----:R-:W-:Y:S01]  /*9960*/  UMOV UR62, 0x0 ;  /* 0x00000000003e7882 */ /* 0x001fe20000000000 */
[----:B------:R-:W-:-:S02]  /*9970*/  UMOV UR63, 0x4088010 ;  /* 0x04088010003f7882 */ /* 0x000fc40000000000 */
[----:B------:R0:W-:Y:S02]  /*9980*/  UTCHMMA gdesc[UR10], gdesc[UR74], tmem[UR70], tmem[UR62], idesc[UR63], UPT ;  /* 0x00ff3e4a0a0075ea */ /* 0x0001e4000b800046 */
[----:B0-----:R-:W-:Y:S01]  /*9990*/  UMOV UR74, 0x0 ;  /* 0x00000000004a7882 */ /* 0x001fe20000000000 */
[----:B------:R-:W-:Y:S02]  /*99a0*/  UMOV UR75, 0x4088010 ;  /* 0x04088010004b7882 */ /* 0x000fe40000000000 */
[----:B------:R0:W-:Y:S01]  /*99b0*/  UTCHMMA gdesc[UR12], gdesc[UR76], tmem[UR70], tmem[UR74], idesc[UR75], UPT ;  /* 0x00ff4a4c0c0075ea */ /* 0x0001e2000b800046 */
[----:B------:R1:W-:Y:S01]  /*99c0*/  UTCHMMA gdesc[UR14], gdesc[UR38], tmem[UR70], tmem[UR60], idesc[UR61], UPT ;  /* 0x00ff3c260e0075ea */ /* 0x0003e2000b800046 */
[----:B------:R1:W-:Y:S01]  /*99d0*/  UTCHMMA gdesc[UR16], gdesc[UR40], tmem[UR70], tmem[UR62], idesc[UR63], UPT ;  /* 0x00ff3e28100075ea */ /* 0x0003e2000b800046 */
[----:B0-----:R-:W-:Y:S01]  /*99e0*/  UMOV UR76, 0x0 ;  /* 0x00000000004c7882 */ /* 0x001fe20000000000 */
[----:B------:R-:W-:Y:S02]  /*99f0*/  UMOV UR77, 0x4088010 ;  /* 0x04088010004d7882 */ /* 0x000fe40000000000 */
[----:B------:R1:W-:Y:S01]  /*9a00*/  UTCHMMA gdesc[UR18], gdesc[UR42], tmem[UR70], tmem[UR76], idesc[UR77], UPT ;  /* 0x00ff4c2a120075ea */ /* 0x0003e2000b800046 */
[----:B------:R1:W-:Y:S01]  /*9a10*/  UTCHMMA gdesc[UR20], gdesc[UR44], tmem[UR70], tmem[UR60], idesc[UR61], UPT ;  /* 0x00ff3c2c140075ea */ /* 0x0003e2000b800046 */
[----:B------:R1:W-:Y:S01]  /*9a20*/  UTCHMMA gdesc[UR22], gdesc[UR46], tmem[UR70], tmem[UR62], idesc[UR63], UPT ;  /* 0x00ff3e2e160075ea */ /* 0x0003e2000b800046 */
[----:B------:R1:W-:Y:S01]  /*9a30*/  UTCHMMA gdesc[UR24], gdesc[UR48], tmem[UR70], tmem[UR74], idesc[UR75], UPT ;  /* 0x00ff4a30180075ea */ /* 0x0003e2000b800046 */
[----:B------:R1:W-:Y:S01]  /*9a40*/  UTCHMMA gdesc[UR26], gdesc[UR50], tmem[UR70], tmem[UR60], idesc[UR61], UPT ;  /* 0x00ff3c321a0075ea */ /* 0x0003e2000b800046 */
[----:B------:R1:W-:Y:S01]  /*9a50*/  UTCHMMA gdesc[UR28], gdesc[UR52], tmem[UR70], tmem[UR62], idesc[UR63], UPT ;  /* 0x00ff3e341c0075ea */ /* 0x0003e2000b800046 */
[----:B------:R1:W-:Y:S01]  /*9a60*/  UTCHMMA gdesc[UR30], gdesc[UR54], tmem[UR70], tmem[UR76], idesc[UR77], UPT ;  /* 0x00ff4c361e0075ea */ /* 0x0003e2000b800046 */
[----:B------:R1:W-:Y:S01]  /*9a70*/  UTCHMMA gdesc[UR34], gdesc[UR58], tmem[UR70], tmem[UR60], idesc[UR61], UPT ;  /* 0x00ff3c3a220075ea */ /* 0x0003e2000b800046 */
[----:B------:R1:W-:Y:S01]  /*9a80*/  UTCBAR [UR65], URZ ;  /* 0x000000ff410073e9 */ /* 0x0003e200080000ff */
[----:B------:R-:W-:Y:S01]  /*9a90*/  NOP ;  /* 0x0000000000007918 */ /* 0x000fe20000000000 */
.L_x_13:
[----:B------:R-:W0:Y:S02]  /*9aa0*/  SYNCS.PHASECHK.TRANS64.TRYWAIT P2, [UR66+0x14010], RZ ;  /* 0x014010ffff0075a7 */ /* 0x000e240008041142 */
[----:B0-----:R-:W-:Y:S05]  /*9ab0*/  @!P2 BRA `(.L_x_14) ;  /* 0x0000006800dca947 */ /* 0x001fea0003800000 */
.L_x_23:
[----:B------:R-:W2:Y:S01]  /*9ac0*/  LDL.64 R28, [R1+0x70] ;  /* 0x00007000011c7983 */ /* 0x000ea20000100a00 */
[----:B-1----:R-:W0:Y:S03]  /*9ad0*/  LDCU UR60, c[0x0][0x3a8] ;  /* 0x00007500ff3c77ac */ /* 0x002e260008000800 */
[----:B------:R-:W3:Y:S01]  /*9ae0*/  LDL.64 R26, [R1+0x68] ;  /* 0x00006800011a7983 */ /* 0x000ee20000100a00 */
[----:B------:R-:W-:Y:S01]  /*9af0*/  SHF.L.U32 R20, R20, 0x1f, RZ ;  /* 0x0000001f14147819 */ /* 0x000fe200000006ff */
[----:B------:R-:W-:Y:S06]  /*9b00*/  BAR.SYNC.DEFER_BLOCKING 0x0 ;  /* 0x0000000000007b1d */ /* 0x000fec0000010000 */
[----:B------:R-:W-:Y:S01]  /*9b10*/  LDTM.16dp32bit_t0_t15.x16 R4, tmem[UR68+0x100000] ;  /* 0x10000044000479ee */ /* 0x000fe20008a00000 */
[----:B------:R-:W0:Y:S01]  /*9b20*/  LDTM.16dp32bit_t16_t31.x16 R4, tmem[UR68+0x100010] ;  /* 0x10001044000479ee */ /* 0x000e220008a20000 */
[----:B------:R-:W1:Y:S01]  /*9b30*/  @!P1 SYNCS.CCTL.IV [UR66+0x14010] ;  /* 0x01401000ff0099b1 */ /* 0x000e620008000042 */
[----:B------:R-:W-:Y:S01]  /*9b40*/  NOP ;  /* 0x0000000000007918 */ /* 0x000fe20000000000 */
[----:B0-----:R-:W-:Y:S01]  /*9b50*/  FMUL R23, R4, UR60 ;  /* 0x0000003c04177c20 */ /* 0x001fe20008400000 */
[----:B------:R-:W-:Y:S01]  /*9b60*/  FMUL R24, R5, UR60 ;  /* 0x0000003c05187c20 */ /* 0x000fe20008400000 */
[----:B------:R-:W-:Y:S01]  /*9b70*/  FMUL R25, R6, UR60 ;  /* 0x0000003c06197c20 */ /* 0x000fe20008400000 */
[----:B------:R-:W-:Y:S01]  /*9b80*/  FMUL R22, R7, UR60 ;  /* 0x0000003c07167c20 */ /* 0x000fe20008400000 */
[----:B------:R-:W-:Y:S01]  /*9b90*/  FMUL R21, R8, UR60 ;  /* 0x0000003c08157c20 */ /* 0x000fe20008400000 */
[----:B-1----:R-:W0:Y:S02]  /*9ba0*/  SYNCS.PHASECHK.TRANS64.TRYWAIT P2, [UR69], R20 ;  /* 0x00000014ff0075a7 */ /* 0x002e240008041145 */
[----:B------:R-:W-:Y:S01]  /*9bb0*/  FMNMX3 R25, R23, R24, R25, !PT ;  /* 0x0000001817197276 */ /* 0x000fe20007800019 */
[----:B------:R-:W-:Y:S01]  /*9bc0*/  FMUL R24, R9, UR60 ;  /* 0x0000003c09187c20 */ /* 0x000fe20008400000 */
[----:B------:R-:W-:-:S02]  /*9bd0*/  FMUL R23, R10, UR60 ;  /* 0x0000003c0a177c20 */ /* 0x000fc40008400000 */
[----:B------:R-:W-:Y:S01]  /*9be0*/  FMNMX3 R25, R25, R22, R21, !PT ;  /* 0x0000001619197276 */ /* 0x000fe20007800015 */
[----:B------:R-:W-:Y:S01]  /*9bf0*/  FMUL R22, R11, UR60 ;  /* 0x0000003c0b167c20 */ /* 0x000fe20008400000 */
[----:B------:R-:W-:Y:S02]  /*9c00*/  FMUL R21, R12, UR60 ;  /* 0x0000003c0c157c20 */ /* 0x000fe40008400000 */
[----:B------:R-:W-:Y:S01]  /*9c10*/  FMNMX3 R25, R25, R24, R23, !PT ;  /* 0x0000001819197276 */ /* 0x000fe20007800017 */
[----:B------:R-:W-:Y:S01]  /*9c20*/  FMUL R24, R13, UR60 ;  /* 0x0000003c0d187c20 */ /* 0x000fe20008400000 */
[----:B------:R-:W-:Y:S02]  /*9c30*/  FMUL R23, R14, UR60 ;  /* 0x0000003c0e177c20 */ /* 0x000fe40008400000 */
[----:B------:R-:W-:Y:S01]  /*9c40*/  FMNMX3 R25, R25, R22, R21, !PT ;  /* 0x0000001619197276 */ /* 0x000fe20007800015 */
[----:B------:R-:W-:Y:S01]  /*9c50*/  FMUL R22, R15, UR60 ;  /* 0x0000003c0f167c20 */ /* 0x000fe20008400000 */
[----:B------:R-:W-:-:S02]  /*9c60*/  FMUL R21, R16, UR60 ;  /* 0x0000003c10157c20 */ /* 0x000fc40008400000 */
[----:B------:R-:W-:Y:S01]  /*9c70*/  FMNMX3 R23, R25, R24, R23, !PT ;  /* 0x0000001819177276 */ /* 0x000fe20007800017 */
[----:B------:R-:W-:Y:S01]  /*9c80*/  FMUL R24, R17, UR60 ;  /* 0x0000003c11187c20 */ /* 0x000fe20008400000 */
[----:B------:R-:W-:Y:S02]  /*9c90*/  FMUL R25, R18, UR60 ;  /* 0x0000003c12197c20 */ /* 0x000fe40008400000 */
[----:B------:R-:W-:Y:S01]  /*9ca0*/  FMNMX3 R21, R23, R22, R21, !PT ;  /* 0x0000001617157276 */ /* 0x000fe20007800015 */
[----:B------:R-:W-:-:S03]  /*9cb0*/  FMUL R22, R19, UR60 ;  /* 0x0000003c13167c20 */ /* 0x000fc60008400000 */
[----:B------:R-:W-:-:S04]  /*9cc0*/  FMNMX3 R21, R21, R24, R25, !PT ;  /* 0x0000001815157276 */ /* 0x000fc80007800019 */
[----:B------:R-:W-:-:S05]  /*9cd0*/  FMNMX R21, R22, R21, !PT ;  /* 0x0000001516157209 */ /* 0x000fca0007800000 */
[----:B------:R-:W1:Y:S02]  /*9ce0*/  SHFL.BFLY PT, R133, R21, 0x10, 0x1f ;  /* 0x0e001f0015857f89 */ /* 0x000e6400000e0000 */
[----:B-1----:R-:W-:-:S05]  /*9cf0*/  FMNMX3 R133, R21, R133, R0, !PT ;  /* 0x0000008515857276 */ /* 0x002fca0007800000 */
[--C-:B------:R-:W-:Y:S01]  /*9d00*/  FFMA R4, R4, UR60, -R133.reuse ;  /* 0x0000003c04047c23 */ /* 0x100fe20008000885 */
[--C-:B------:R-:W-:Y:S01]  /*9d10*/  FFMA R5, R5, UR60, -R133.reuse ;  /* 0x0000003c05057c23 */ /* 0x100fe20008000885 */
[--C-:B------:R-:W-:Y:S01]  /*9d20*/  FFMA R6, R6, UR60, -R133.reuse ;  /* 0x0000003c06067c23 */ /* 0x100fe20008000885 */
[--C-:B------:R-:W-:Y:S01]  /*9d30*/  FFMA R7, R7, UR60, -R133.reuse ;  /* 0x0000003c07077c23 */ /* 0x100fe20008000885 */
[----:B------:R-:W-:Y:S01]  /*9d40*/  FMUL R4, R4, 1.4426950216293334961 ;  /* 0x3fb8aa3b04047820 */ /* 0x000fe20000400000 */
[----:B------:R-:W-:Y:S01]  /*9d50*/  FMUL R5, R5, 1.4426950216293334961 ;  /* 0x3fb8aa3b05057820 */ /* 0x000fe20000400000 */
[----:B------:R-:W-:Y:S01]  /*9d60*/  FMUL R6, R6, 1.4426950216293334961 ;  /* 0x3fb8aa3b06067820 */ /* 0x000fe20000400000 */
[----:B------:R-:W-:Y:S01]  /*9d70*/  FMUL R7, R7, 1.4426950216293334961 ;  /* 0x3fb8aa3b07077820 */ /* 0x000fe20000400000 */
[--C-:B------:R-:W-:Y:S01]  /*9d80*/  FFMA R8, R8, UR60, -R133.reuse ;  /* 0x0000003c08087c23 */ /* 0x100fe20008000885 */
[--C-:B------:R-:W-:Y:S01]  /*9d90*/  FFMA R9, R9, UR60, -R133.reuse ;  /* 0x0000003c09097c23 */ /* 0x100fe20008000885 */
[----:B------:R-:W-:Y:S01]  /*9da0*/  MUFU.EX2 R4, R4 ;  /* 0x0000000400047308 */ /* 0x000fe20000000800 */
[--C-:B------:R-:W-:Y:S01]  /*9db0*/  FFMA R21, R10, UR60, -R133.reuse ;  /* 0x0000003c0a157c23 */ /* 0x100fe20008000885 */
[----:B------:R-:W-:Y:S01]  /*9dc0*/  FMUL R8, R8, 1.4426950216293334961 ;  /* 0x3fb8aa3b08087820 */ /* 0x000fe20000400000 */
[----:B------:R-:W-:Y:S01]  /*9dd0*/  FMUL R9, R9, 1.4426950216293334961 ;  /* 0x3fb8aa3b09097820 */ /* 0x000fe20000400000 */
[--C-:B------:R-:W-:Y:S01]  /*9de0*/  FFMA R11, R11, UR60, -R133.reuse ;  /* 0x0000003c0b0b7c23 */ /* 0x100fe20008000885 */
[--C-:B------:R-:W-:Y:S01]  /*9df0*/  FFMA R50, R15, UR60, -R133.reuse ;  /* 0x0000003c0f327c23 */ /* 0x100fe20008000885 */
[--C-:B------:R-:W-:Y:S01]  /*9e00*/  FFMA R13, R13, UR60, -R133.reuse ;  /* 0x0000003c0d0d7c23 */ /* 0x100fe20008000885 */
[--C-:B------:R-:W-:Y:S01]  /*9e10*/  FFMA R16, R16, UR60, -R133.reuse ;  /* 0x0000003c10107c23 */ /* 0x100fe20008000885 */
[----:B------:R-:W1:Y:S01]  /*9e20*/  MUFU.EX2 R5, R5 ;  /* 0x0000000500057308 */ /* 0x000e620000000800 */
[----:B------:R-:W-:Y:S01]  /*9e30*/  FMUL R11, R11, 1.4426950216293334961 ;  /* 0x3fb8aa3b0b0b7820 */ /* 0x000fe20000400000 */
[----:B------:R-:W-:Y:S01]  /*9e40*/  FMUL R13, R13, 1.4426950216293334961 ;  /* 0x3fb8aa3b0d0d7820 */ /* 0x000fe20000400000 */
[----:B------:R-:W-:Y:S01]  /*9e50*/  FMUL R50, R50, 1.4426950216293334961 ;  /* 0x3fb8aa3b32327820 */ /* 0x000fe20000400000 */
[----:B------:R-:W-:Y:S01]  /*9e60*/  FMUL R16, R16, 1.4426950216293334961 ;  /* 0x3fb8aa3b10107820 */ /* 0x000fe20000400000 */
[--C-:B------:R-:W-:Y:S01]  /*9e70*/  FFMA R17, R17, UR60, -R133.reuse ;  /* 0x0000003c11117c23 */ /* 0x100fe20008000885 */
[--C-:B------:R-:W-:Y:S01]  /*9e80*/  FFMA R18, R18, UR60, -R133.reuse ;  /* 0x0000003c12127c23 */ /* 0x100fe20008000885 */
[----:B------:R-:W-:Y:S01]  /*9e90*/  FFMA R19, R19, UR60, -R133 ;  /* 0x0000003c13137c23 */ /* 0x000fe20008000885 */
[----:B------:R-:W4:Y:S01]  /*9ea0*/  MUFU.EX2 R6, R6 ;  /* 0x0000000600067308 */ /* 0x000f220000000800 */
[----:B------:R-:W-:Y:S01]  /*9eb0*/  FMUL R17, R17, 1.4426950216293334961 ;  /* 0x3fb8aa3b11117820 */ /* 0x000fe20000400000 */
[----:B------:R-:W-:Y:S01]  /*9ec0*/  FMUL R18, R18, 1.4426950216293334961 ;  /* 0x3fb8aa3b12127820 */ /* 0x000fe20000400000 */
[----:B------:R-:W-:-:S05]  /*9ed0*/  FMUL R19, R19, 1.4426950216293334961 ;  /* 0x3fb8aa3b13137820 */ /* 0x000fca0000400000 */
[----:B------:R-:W5:Y:S01]  /*9ee0*/  MUFU.EX2 R7, R7 ;  /* 0x0000000700077308 */ /* 0x000f620000000800 */
[----:B-1----:R-:W-:-:S07]  /*9ef0*/  FADD R15, R4, R5 ;  /* 0x00000005040f7221 */ /* 0x002fce0000000000 */
[----:B------:R-:W1:Y:S01]  /*9f00*/  MUFU.EX2 R8, R8 ;  /* 0x0000000800087308 */ /* 0x000e620000000800 */
[----:B----4-:R-:W-:-:S07]  /*9f10*/  FADD R15, R6, R15 ;  /* 0x0000000f060f7221 */ /* 0x010fce0000000000 */
[----:B------:R4:W0:Y:S01]  /*9f20*/  MUFU.EX2 R10, R9 ;  /* 0x00000009000a7308 */ /* 0x0008220000000800 */
[----:B-----5:R-:W-:-:S07]  /*9f30*/  FADD R15, R7, R15 ;  /* 0x0000000f070f7221 */ /* 0x020fce0000000000 */
[----:B------:R-:W-:Y:S01]  /*9f40*/  MUFU.EX2 R50, R50 ;  /* 0x0000003200327308 */ /* 0x000fe20000000800 */
[----:B----4-:R-:W-:Y:S01]  /*9f50*/  FMUL R9, R21, 1.4426950216293334961 ;  /* 0x3fb8aa3b15097820 */ /* 0x010fe20000400000 */
[----:B------:R-:W-:Y:S01]  /*9f60*/  FFMA R21, R12, UR60, -R133 ;  /* 0x0000003c0c157c23 */ /* 0x000fe20008000885 */
[----:B-1----:R-:W-:-:S05]  /*9f70*/  FADD R15, R8, R15 ;  /* 0x0000000f080f7221 */ /* 0x002fca0000000000 */
[----:B------:R-:W1:Y:S01]  /*9f80*/  MUFU.EX2 R9, R9 ;  /* 0x0000000900097308 */ /* 0x000e620000000800 */
[----:B0-----:R-:W-:-:S07]  /*9f90*/  FADD R15, R10, R15 ;  /* 0x0000000f0a0f7221 */ /* 0x001fce0000000000 */
[----:B------:R0:W4:Y:S08]  /*9fa0*/  MUFU.EX2 R12, R11 ;  /* 0x0000000b000c7308 */ /* 0x0001300000000800 */
[----:B------:R-:W-:Y:S01]  /*9fb0*/  MUFU.EX2 R51, R16 ;  /* 0x0000001000337308 */ /* 0x000fe20000000800 */
[----:B0-----:R-:W-:Y:S01]  /*9fc0*/  FMUL R11, R21, 1.4426950216293334961 ;  /* 0x3fb8aa3b150b7820 */ /* 0x001fe20000400000 */
[----:B------:R-:W-:Y:S01]  /*9fd0*/  FFMA R21, R14, UR60, -R133 ;  /* 0x0000003c0e157c23 */ /* 0x000fe20008000885 */
[----:B-1----:R-:W-:-:S05]  /*9fe0*/  FADD R15, R9, R15 ;  /* 0x0000000f090f7221 */ /* 0x002fca0000000000 */
[----:B------:R-:W0:Y:S01]  /*9ff0*/  MUFU.EX2 R11, R11 ;  /* 0x0000000b000b7308 */ /* 0x000e220000000800 */
[----:B----4-:R-:W-:-:S07]  /*a000*/  FADD R15, R12, R15 ;  /* 0x0000000f0c0f7221 */ /* 0x010fce0000000000 */
[----:B------:R1:W4:Y:S08]  /*a010*/  MUFU.EX2 R14, R13 ;  /* 0x0000000d000e7308 */ /* 0x0003300000000800 */
[----:B------:R-:W-:Y:S01]  /*a020*/  MUFU.EX2 R53, R17 ;  /* 0x0000001100357308 */ /* 0x000fe20000000800 */
[----:B-1----:R-:W-:Y:S01]  /*a030*/  FMUL R13, R21, 1.4426950216293334961 ;  /* 0x3fb8aa3b150d7820 */ /* 0x002fe20000400000 */
[----:B0-----:R-:W-:-:S06]  /*a040*/  FADD R15, R11, R15 ;  /* 0x0000000f0b0f7221 */ /* 0x001fcc0000000000 */
[----:B------:R-:W0:Y:S01]  /*a050*/  MUFU.EX2 R13, R13 ;  /* 0x0000000d000d7308 */ /* 0x000e220000000800 */
[----:B----4-:R-:W-:-:S07]  /*a060*/  FADD R15, R14, R15 ;  /* 0x0000000f0e0f7221 */ /* 0x010fce0000000000 */
[----:B------:R-:W1:Y:S08]  /*a070*/  MUFU.EX2 R62, R18 ;  /* 0x00000012003e7308 */ /* 0x000e700000000800 */
[----:B------:R-:W4:Y:S01]  /*a080*/  MUFU.EX2 R63, R19 ;  /* 0x00000013003f7308 */ /* 0x000f220000000800 */
[----:B0-----:R-:W-:-:S04]  /*a090*/  FADD R15, R13, R15 ;  /* 0x0000000f0d0f7221 */ /* 0x001fc80000000000 */
[----:B------:R-:W-:-:S04]  /*a0a0*/  FADD R15, R50, R15 ;  /* 0x0000000f320f7221 */ /* 0x000fc80000000000 */
[----:B------:R-:W-:-:S04]  /*a0b0*/  FADD R15, R51, R15 ;  /* 0x0000000f330f7221 */ /* 0x000fc80000000000 */
[----:B------:R-:W-:-:S04]  /*a0c0*/  FADD R15, R53, R15 ;  /* 0x0000000f350f7221 */ /* 0x000fc80000000000 */
[----:B-1----:R-:W-:-:S04]  /*a0d0*/  FADD R15, R62, R15 ;  /* 0x0000000f3e0f7221 */ /* 0x002fc80000000000 */
[----:B----4-:R-:W-:-:S05]  /*a0e0*/  FADD R145, R63, R15 ;  /* 0x0000000f3f917221 */ /* 0x010fca0000000000 */
[----:B------:R0:W1:Y:S01]  /*a0f0*/  SHFL.BFLY PT, R52, R145, 0x10, 0x1f ;  /* 0x0e001f0091347f89 */ /* 0x00006200000e0000 */
[----:B--2---:R-:W-:-:S04]  /*a100*/  IMAD.WIDE R22, R2, 0x2, R28 ;  /* 0x0000000202167825 */ /* 0x004fc800078e021c */
[----:B---3--:R-:W-:Y:S01]  /*a110*/  IMAD.WIDE R16, R2, 0x2, R26 ;  /* 0x0000000202107825 */ /* 0x008fe200078e021a */
[----:B01----:R-:W-:Y:S06]  /*a120*/  @!P2 BRA `(.L_x_15) ;  /* 0x00000064004ca947 */ /* 0x003fec0003800000 */
.L_x_24:
[----:B------:R-:W2:Y:S04]  /*a130*/  LDL.64 R18, [R1+0x40] ;  /* 0x0000400001127983 */ /* 0x000ea80000100a00 */
[----:B------:R-:W3:Y:S04]  /*a140*/  LDL.64 R32, [R1+0x50] ;  /* 0x0000500001207983 */ /* 0x000ee80000100a00 */
[----:B------:R-:W4:Y:S04]  /*a150*/  LDL.64 R30, [R1+0x30] ;  /* 0x00003000011e7983 */ /* 0x000f280000100a00 */
[----:B------:R-:W5:Y:S04]  /*a160*/  LDL.64 R28, [R1+0x20] ;  /* 0x00002000011c7983 */ /* 0x000f680000100a00 */
[----:B------:R-:W5:Y:S04]  /*a170*/  LDL.64 R24, [R1] ;  /* 0x0000000001187983 */ /* 0x000f680000100a00 */
        /* <DEDUP_REMOVED lines=8> */
[----:B------:R-:W5:Y:S04]  /*a200*/  LDG.E.U16 R15, desc[UR4][R22.64] ;  /* 0x00000004160f7981 */ /* 0x000f68000c1e1500 */
[----:B------:R-:W5:Y:S01]  /*a210*/  LDG.E.U16 R16, desc[UR4][R16.64] ;  /* 0x0000000410107981 */ /* 0x000f62000c1e1500 */
[----:B------:R-:W-:-:S04]  /*a220*/  IMAD.WIDE R38, R2, 0x2, R216 ;  /* 0x0000000202267825 */ /* 0x000fc800078e02d8 */
[----:B------:R-:W-:-:S04]  /*a230*/  IMAD.WIDE R36, R2, 0x2, R208 ;  /* 0x0000000202247825 */ /* 0x000fc800078e02d0 */
[----:B------:R-:W-:-:S04]  /*a240*/  IMAD.WIDE R34, R2, 0x2, R204 ;  /* 0x0000000202227825 */ /* 0x000fc800078e02cc */
[C---:B------:R-:W-:Y:S02]  /*a250*/  IMAD.WIDE R42, R2.reuse, 0x2, R200 ;  /* 0x00000002022a7825 */ /* 0x040fe400078e02c8 */
[----:B------:R-:W5:Y:S02]  /*a260*/  LDG.E.U16 R34, desc[UR4][R34.64] ;  /* 0x0000000422227981 */ /* 0x000f64000c1e1500 */
[C---:B------:R-:W-:Y:S02]  /*a270*/  IMAD.WIDE R40, R2.reuse, 0x2, R192 ;  /* 0x0000000202287825 */ /* 0x040fe400078e02c0 */
[----:B------:R0:W5:Y:S02]  /*a280*/  LDG.E.U16 R35, desc[UR4][R42.64] ;  /* 0x000000042a237981 */ /* 0x000164000c1e1500 */
[----:B------:R-:W-:-:S04]  /*a290*/  IMAD.WIDE R48, R2, 0x2, R176 ;  /* 0x0000000202307825 */ /* 0x000fc800078e02b0 */
[----:B0-----:R-:W-:-:S04]  /*a2a0*/  IMAD.WIDE R42, R2, 0x2, R184 ;  /* 0x00000002022a7825 */ /* 0x001fc800078e02b8 */
[----:B------:R-:W-:-:S04]  /*a2b0*/  IMAD.WIDE R46, R2, 0x2, R168 ;  /* 0x00000002022e7825 */ /* 0x000fc800078e02a8 */
[----:B------:R-:W-:-:S04]  /*a2c0*/  IMAD.WIDE R44, R2, 0x2, R164 ;  /* 0x00000002022c7825 */ /* 0x000fc800078e02a4 */
[C---:B------:R-:W-:Y:S02]  /*a2d0*/  IMAD.WIDE R54, R2.reuse, 0x2, R160 ;  /* 0x0000000202367825 */ /* 0x040fe400078e02a0 */
[----:B------:R-:W5:Y:S04]  /*a2e0*/  LDG.E.U16 R44, desc[UR4][R44.64] ;  /* 0x000000042c2c7981 */ /* 0x000f68000c1e1500 */
[----:B------:R-:W5:Y:S01]  /*a2f0*/  LDG.E.U16 R45, desc[UR4][R54.64] ;  /* 0x00000004362d7981 */ /* 0x000f62000c1e1500 */
[----:B--2---:R-:W-:-:S04]  /*a300*/  IMAD.WIDE R18, R2, 0x2, R18 ;  /* 0x0000000202127825 */ /* 0x004fc800078e0212 */
[C---:B---3--:R-:W-:Y:S02]  /*a310*/  IMAD.WIDE R20, R2.reuse, 0x2, R32 ;  /* 0x0000000202147825 */ /* 0x048fe400078e0220 */
[----:B------:R-:W2:Y:S02]  /*a320*/  LDG.E.U16 R18, desc[UR4][R18.64] ;  /* 0x0000000412127981 */ /* 0x000ea4000c1e1500 */
[C---:B----4-:R-:W-:Y:S02]  /*a330*/  IMAD.WIDE R22, R2.reuse, 0x2, R30 ;  /* 0x0000000202167825 */ /* 0x050fe400078e021e */
[----:B------:R5:W3:Y:S04]  /*a340*/  LDG.E.U16 R17, desc[UR4][R20.64] ;  /* 0x0000000414117981 */ /* 0x000ae8000c1e1500 */
[----:B------:R0:W4:Y:S01]  /*a350*/  LDG.E.U16 R19, desc[UR4][R22.64] ;  /* 0x0000000416137981 */ /* 0x000122000c1e1500 */
[----:B-----5:R-:W-:-:S04]  /*a360*/  IMAD.WIDE R20, R2, 0x2, R28 ;  /* 0x0000000202147825 */ /* 0x020fc800078e021c */
[C---:B------:R-:W-:Y:S02]  /*a370*/  IMAD.WIDE R28, R2.reuse, 0x2, R26 ;  /* 0x00000002021c7825 */ /* 0x040fe400078e021a */
[----:B------:R-:W5:Y:S02]  /*a380*/  LDG.E.U16 R20, desc[UR4][R20.64] ;  /* 0x0000000414147981 */ /* 0x000f64000c1e1500 */
[----:B0-----:R-:W-:-:S04]  /*a390*/  IMAD.WIDE R22, R2, 0x2, R24 ;  /* 0x0000000202167825 */ /* 0x001fc800078e0218 */
[C---:B------:R-:W-:Y:S02]  /*a3a0*/  IMAD.WIDE R26, R2.reuse, 0x2, R248 ;  /* 0x00000002021a7825 */ /* 0x040fe400078e02f8 */
[----:B------:R-:W2:Y:S02]  /*a3b0*/  LDG.E.U16 R22, desc[UR4][R22.64] ;  /* 0x0000000416167981 */ /* 0x000ea4000c1e1500 */
[C---:B------:R-:W-:Y:S02]  /*a3c0*/  IMAD.WIDE R24, R2.reuse, 0x2, R244 ;  /* 0x0000000202187825 */ /* 0x040fe400078e02f4 */
[----:B------:R0:W2:Y:S02]  /*a3d0*/  LDG.E.U16 R21, desc[UR4][R28.64] ;  /* 0x000000041c157981 */ /* 0x0000a4000c1e1500 */
[C---:B------:R-:W-:Y:S02]  /*a3e0*/  IMAD.WIDE R32, R2.reuse, 0x2, R240 ;  /* 0x0000000202207825 */ /* 0x040fe400078e02f0 */
[----:B------:R-:W2:Y:S04]  /*a3f0*/  LDG.E.U16 R24, desc[UR4][R24.64] ;  /* 0x0000000418187981 */ /* 0x000ea8000c1e1500 */
[----:B------:R1:W2:Y:S01]  /*a400*/  LDG.E.U16 R23, desc[UR4][R26.64] ;  /* 0x000000041a177981 */ /* 0x0002a2000c1e1500 */
[----:B0-----:R-:W-:-:S03]  /*a410*/  IMAD.WIDE R28, R2, 0x2, R228 ;  /* 0x00000002021c7825 */ /* 0x001fc600078e02e4 */
[----:B------:R0:W2:Y:S01]  /*a420*/  LDG.E.U16 R25, desc[UR4][R32.64] ;  /* 0x0000000420197981 */ /* 0x0000a2000c1e1500 */
[----:B------:R-:W-:-:S03]  /*a430*/  IMAD.WIDE R30, R2, 0x2, R232 ;  /* 0x00000002021e7825 */ /* 0x000fc600078e02e8 */
[----:B------:R-:W2:Y:S01]  /*a440*/  LDG.E.U16 R28, desc[UR4][R28.64] ;  /* 0x000000041c1c7981 */ /* 0x000ea2000c1e1500 */
[----:B-1----:R-:W-:-:S04]  /*a450*/  IMAD.WIDE R26, R2, 0x2, R236 ;  /* 0x00000002021a7825 */ /* 0x002fc800078e02ec */
[C---:B0-----:R-:W-:Y:S02]  /*a460*/  IMAD.WIDE R32, R2.reuse, 0x2, R224 ;  /* 0x0000000202207825 */ /* 0x041fe400078e02e0 */
[----:B------:R-:W5:Y:S04]  /*a470*/  LDG.E.U16 R26, desc[UR4][R26.64] ;  /* 0x000000041a1a7981 */ /* 0x000f68000c1e1500 */
[----:B------:R0:W5:Y:S04]  /*a480*/  LDG.E.U16 R29, desc[UR4][R32.64] ;  /* 0x00000004201d7981 */ /* 0x000168000c1e1500 */
[----:B------:R1:W5:Y:S01]  /*a490*/  LDG.E.U16 R27, desc[UR4][R30.64] ;  /* 0x000000041e1b7981 */ /* 0x000362000c1e1500 */
[----:B0-----:R-:W-:-:S04]  /*a4a0*/  IMAD.WIDE R32, R2, 0x2, R212 ;  /* 0x0000000202207825 */ /* 0x001fc800078e02d4 */
[C---:B-1----:R-:W-:Y:S02]  /*a4b0*/  IMAD.WIDE R30, R2.reuse, 0x2, R220 ;  /* 0x00000002021e7825 */ /* 0x042fe400078e02dc */
[----:B------:R-:W5:Y:S04]  /*a4c0*/  LDG.E.U16 R32, desc[UR4][R32.64] ;  /* 0x0000000420207981 */ /* 0x000f68000c1e1500 */
        /* <DEDUP_REMOVED lines=12> */
[----:B------:R-:W5:Y:S01]  /*a590*/  LDG.E.U16 R42, desc[UR4][R42.64] ;  /* 0x000000042a2a7981 */ /* 0x000f62000c1e1500 */
[----:B------:R-:W-:-:S03]  /*a5a0*/  IMAD.WIDE R56, R2, 0x2, R56 ;  /* 0x0000000202387825 */ /* 0x000fc600078e0238 */
[----:B------:R0:W5:Y:S01]  /*a5b0*/  LDG.E.U16 R41, desc[UR4][R48.64] ;  /* 0x0000000430297981 */ /* 0x000162000c1e1500 */
[----:B------:R-:W-:-:S03]  /*a5c0*/  IMAD.WIDE R54, R2, 0x2, R68 ;  /* 0x0000000202367825 */ /* 0x000fc600078e0244 */
        /* <DEDUP_REMOVED lines=8> */
[C---:B-1----:R-:W-:Y:S01]  /*a650*/  IMAD.WIDE R56, R2.reuse, 0x2, R66 ;  /* 0x0000000202387825 */ /* 0x042fe200078e0242 */
[----:B------:R0:W5:Y:S03]  /*a660*/  LDG.E.U16 R65, desc[UR4][R54.64] ;  /* 0x0000000436417981 */ /* 0x000166000c1e1500 */
[C---:B------:R-:W-:Y:S01]  /*a670*/  IMAD.WIDE R60, R2.reuse, 0x2, R60 ;  /* 0x00000002023c7825 */ /* 0x040fe200078e023c */
[----:B------:R1:W5:Y:S03]  /*a680*/  LDG.E.U16 R64, desc[UR4][R56.64] ;  /* 0x0000000438407981 */ /* 0x000366000c1e1500 */
[C---:B------:R-:W-:Y:S01]  /*a690*/  IMAD.WIDE R58, R2.reuse, 0x2, R58 ;  /* 0x00000002023a7825 */ /* 0x040fe200078e023a */
[----:B------:R1:W5:Y:S03]  /*a6a0*/  LDG.E.U16 R67, desc[UR4][R60.64] ;  /* 0x000000043c437981 */ /* 0x000366000c1e1500 */
[C---:B0-----:R-:W-:Y:S01]  /*a6b0*/  IMAD.WIDE R54, R2.reuse, 0x2, R246 ;  /* 0x0000000202367825 */ /* 0x041fe200078e02f6 */
[----:B------:R0:W5:Y:S03]  /*a6c0*/  LDG.E.U16 R66, desc[UR4][R58.64] ;  /* 0x000000043a427981 */ /* 0x000166000c1e1500 */
[C---:B-1----:R-:W-:Y:S01]  /*a6d0*/  IMAD.WIDE R56, R2.reuse, 0x2, R250 ;  /* 0x0000000202387825 */ /* 0x042fe200078e02fa */
        /* <DEDUP_REMOVED lines=37> */
[----:B------:R-:W-:-:S02]  /*a930*/  IMAD.WIDE R54, R2, 0x2, R174 ;  /* 0x0000000202367825 */ /* 0x000fc400078e02ae */
[----:B------:R-:W5:Y:S02]  /*a940*/  LDG.E.U16 R58, desc[UR4][R58.64] ;  /* 0x000000043a3a7981 */ /* 0x000f64000c1e1500 */
[C---:B0-----:R-:W-:Y:S02]  /*a950*/  IMAD.WIDE R56, R2.reuse, 0x2, R170 ;  /* 0x0000000202387825 */ /* 0x041fe400078e02aa */
[----:B------:R0:W5:Y:S02]  /*a960*/  LDG.E.U16 R87, desc[UR4][R54.64] ;  /* 0x0000000436577981 */ /* 0x000164000c1e1500 */
[C---:B-1----:R-:W-:Y:S02]  /*a970*/  IMAD.WIDE R60, R2.reuse, 0x2, R154 ;  /* 0x00000002023c7825 */ /* 0x042fe400078e029a */
[----:B------:R1:W5:Y:S04]  /*a980*/  LDG.E.U16 R88, desc[UR4][R56.64] ;  /* 0x0000000438587981 */ /* 0x000368000c1e1500 */
[----:B------:R-:W5:Y:S01]  /*a990*/  LDG.E.U16 R60, desc[UR4][R60.64] ;  /* 0x000000043c3c7981 */ /* 0x000f62000c1e1500 */
[----:B0-----:R-:W-:-:S04]  /*a9a0*/  IMAD.WIDE R54, R2, 0x2, R166 ;  /* 0x0000000202367825 */ /* 0x001fc800078e02a6 */
[----:B-1----:R-:W-:Y:S02]  /*a9b0*/  IMAD.WIDE R56, R2, 0x2, R162 ;  /* 0x0000000202387825 */ /* 0x002fe400078e02a2 */
[----:B------:R-:W5:Y:S04]  /*a9c0*/  LDG.E.U16 R54, desc[UR4][R54.64] ;  /* 0x0000000436367981 */ /* 0x000f68000c1e1500 */
[----:B------:R-:W5:Y:S01]  /*a9d0*/  LDG.E.U16 R56, desc[UR4][R56.64] ;  /* 0x0000000438387981 */ /* 0x000f62000c1e1500 */
[----:B------:R-:W0:Y:S01]  /*a9e0*/  S2R R90, SR_TID.X ;  /* 0x00000000005a7919 */ /* 0x000e220000002100 */
[----:B------:R-:W-:Y:S02]  /*a9f0*/  F2FP.F16.F32.PACK_AB R4, R5, R4 ;  /* 0x000000040504723e */ /* 0x000fe400000000ff */
[----:B------:R-:W-:-:S02]  /*aa00*/  F2FP.F16.F32.PACK_AB R5, R7, R6 ;  /* 0x000000060705723e */ /* 0x000fc400000000ff */
[----:B------:R-:W-:Y:S02]  /*aa10*/  F2FP.F16.F32.PACK_AB R6, R10, R8 ;  /* 0x000000080a06723e */ /* 0x000fe400000000ff */
[----:B------:R-:W-:Y:S02]  /*aa20*/  F2FP.F16.F32.PACK_AB R7, R12, R9 ;  /* 0x000000090c07723e */ /* 0x000fe400000000ff */
[----:B------:R-:W-:Y:S02]  /*aa30*/  F2FP.F16.F32.PACK_AB R8, R14, R11 ;  /* 0x0000000b0e08723e */ /* 0x000fe400000000ff */
[----:B------:R-:W-:Y:S02]  /*aa40*/  F2FP.F16.F32.PACK_AB R9, R50, R13 ;  /* 0x0000000d3209723e */ /* 0x000fe400000000ff */
[----:B------:R-:W-:Y:S01]  /*aa50*/  F2FP.F16.F32.PACK_AB R11, R63, R62 ;  /* 0x0000003e3f0b723e */ /* 0x000fe200000000ff */
[----:B------:R-:W-:Y:S01]  /*aa60*/  STS.U16 [R132+UR66+0x10000], R15 ;  /* 0x0100000f84007988 */ /* 0x000fe20008000442 */
[----:B------:R-:W-:Y:S01]  /*aa70*/  FADD R0, -R133, R0 ;  /* 0x0000000085007221 */ /* 0x000fe20000000100 */
[----:B0-----:R-:W-:-:S04]  /*aa80*/  SHF.R.S32.HI R10, RZ, 0x6, R90 ;  /* 0x00000006ff0a7819 */ /* 0x001fc8000001145a */
[----:B------:R-:W-:Y:S02]  /*aa90*/  SGXT R12, R10, 0x1 ;  /* 0x000000010a0c781a */ /* 0x000fe40000000200 */
[----:B------:R-:W-:Y:S02]  /*aaa0*/  F2FP.F16.F32.PACK_AB R10, R53, R51 ;  /* 0x00000033350a723e */ /* 0x000fe400000000ff */
[----:B------:R-:W-:Y:S02]  /*aab0*/  LOP3.LUT R12, R89, 0x90, R12, 0x78, !PT ;  /* 0x00000090590c7812 */ /* 0x000fe400078e780c */
[----:B------:R-:W-:Y:S01]  /*aac0*/  STTM.16dp32bit_t0_t15.x8 tmem[UR68+0x100], R4 ;  /* 0x00010004000079ed */ /* 0x000fe20008980044 */
[----:B------:R0:W-:Y:S01]  /*aad0*/  STTM.16dp32bit_t16_t31.x8 tmem[UR68+0x108], R4 ;  /* 0x00010804000079ed */ /* 0x0001e200089a0044 */
[----:B------:R-:W-:Y:S01]  /*aae0*/  STS.U16 [R132+UR66+0x10200], R16 ;  /* 0x0102001084007988 */ /* 0x000fe20008000442 */
[----:B------:R-:W-:-:S03]  /*aaf0*/  FADD R145, R145, R52 ;  /* 0x0000003491917221 */ /* 0x000fc60000000000 */
[----:B---3--:R-:W-:Y:S04]  /*ab00*/  STS.U16 [R132+UR66+0x10400], R17 ;  /* 0x0104001184007988 */ /* 0x008fe80008000442 */
[----:B--2---:R-:W-:Y:S04]  /*ab10*/  STS.U16 [R132+UR66+0x10600], R18 ;  /* 0x0106001284007988 */ /* 0x004fe80008000442 */
[----:B----4-:R-:W-:Y:S04]  /*ab20*/  STS.U16 [R132+UR66+0x10800], R19 ;  /* 0x0108001384007988 */ /* 0x010fe80008000442 */
[----:B-----5:R-:W-:Y:S01]  /*ab30*/  STS.U16 [R132+UR66+0x10a00], R20 ;  /* 0x010a001484007988 */ /* 0x020fe20008000442 */
[----:B0-----:R-:W-:-:S03]  /*ab40*/  LOP3.LUT R11, R12, 0x20, RZ, 0x3c, !PT ;  /* 0x000000200c0b7812 */ /* 0x001fc600078e3cff */
        /* <DEDUP_REMOVED lines=56> */
[----:B------:R-:W-:-:S03]  /*aed0*/  FMUL R0, R0, 1.4426950216293334961 ;  /* 0x3fb8aa3b00007820 */ /* 0x000fc60000400000 */
[----:B------:R-:W-:Y:S04]  /*aee0*/  STS.U16 [R11+UR66+0x13900], R54 ;  /* 0x013900360b007988 */ /* 0x000fe80008000442 */
[----:B------:R0:W-:Y:S01]  /*aef0*/  STS.U16 [R11+UR66+0x13b00], R56 ;  /* 0x013b00380b007988 */ /* 0x0001e20008000442 */
[----:B------:R-:W1:Y:S02]  /*af00*/  FENCE.VIEW.ASYNC.T ;  /* 0x00000000000073c6 */ /* 0x000e640000000200 */
[----:B-1----:R-:W-:Y:S06]  /*af10*/  BAR.SYNC.DEFER_BLOCKING 0x0 ;  /* 0x0000000000007b1d */ /* 0x002fec0000010000 */
[----:B0-----:R-:W-:Y:S01]  /*af20*/  LDTM.16dp32bit_t0_t15.x128 R4, tmem[UR68] ;  /* 0x00000044000479ee */ /* 0x001fe20008b80000 */
[----:B------:R-:W0:Y:S01]  /*af30*/  LDTM.16dp32bit_t16_t31.x128 R4, tmem[UR68+0x80] ;  /* 0x00008044000479ee */ /* 0x000e220008ba0000 */
[----:B------:R-:W0:Y:S01]  /*af40*/  MUFU.EX2 R0, R0 ;  /* 0x0000000000007308 */ /* 0x000e220000000800 */
[----:B------:R-:W-:Y:S01]  /*af50*/  NOP ;  /* 0x0000000000007918 */ /* 0x000fe20000000000 */
[C---:B0-----:R-:W-:Y:S01]  /*af60*/  FMUL R4, R0.reuse, R4 ;  /* 0x0000000400047220 */ /* 0x041fe20000400000 */
        /* <DEDUP_REMOVED lines=127> */
[----:B------:R-:W-:Y:S01]  /*b760*/  STTM.16dp32bit_t0_t15.x128 tmem[UR68], R4 ;  /* 0x00000004000079ed */ /* 0x000fe20008b80044 */
[----:B------:R0:W-:Y:S01]  /*b770*/  STTM.16dp32bit_t16_t31.x128 tmem[UR68+0x80], R4 ;  /* 0x00008004000079ed */ /* 0x0001e20008ba0044 */
[----:B------:R-:W1:Y:S02]  /*b780*/  FENCE.VIEW.ASYNC.T ;  /* 0x00000000000073c6 */ /* 0x000e640000000200 */
[----:B-1----:R-:W-:Y:S06]  /*b790*/  BAR.SYNC.DEFER_BLOCKING 0x0 ;  /* 0x0000000000007b1d */ /* 0x002fec0000010000 */
[----:B------:R1:W-:Y:S06]  /*b7a0*/  MEMBAR.ALL.CTA ;  /* 0x0000000000007992 */ /* 0x0003ec0000008000 */
[----:B-1----:R-:W1:Y:S02]  /*b7b0*/  FENCE.VIEW.ASYNC.S ;  /* 0x00000000000073c6 */ /* 0x002e640000000000 */
[----:B-1----:R-:W-:Y:S01]  /*b7c0*/  BAR.SYNC.DEFER_BLOCKING 0x0 ;  /* 0x0000000000007b1d */ /* 0x002fe20000010000 */
[----:B0-----:R-:W-:-:S05]  /*b7d0*/  LEA R4, R138, UR66, 0x3 ;  /* 0x000000428a047c11 */ /* 0x001fca000f8e18ff */
[----:B------:R-:W-:-:S05]  /*b7e0*/  VIADD R4, R4, 0x14000 ;  /* 0x0001400004047836 */ /* 0x000fca0000000000 */
[----:B------:R-:W-:Y:S01]  /*b7f0*/  R2UR UR69, R4 ;  /* 0x00000000044572ca */ /* 0x000fe200000e0000 */
[----:B------:R-:W-:Y:S01]  /*b800*/  IMAD.MOV.U32 R20, RZ, RZ, R146 ;  /* 0x000000ffff147224 */ /* 0x000fe200078e0092 */
[----:B------:R-:W-:-:S13]  /*b810*/  BRA.U UP1, `(.L_x_16) ;  /* 0x0000000101487547 */ /* 0x000fda000b800000 */
[----:B------:R-:W-:Y:S02]  /*b820*/  ELECT P2, URZ, PT ;  /* 0x0000000000ff782f */ /* 0x000fe40003840000 */
[----:B------:R-:W-:Y:S01]  /*b830*/  R2UR UR60, R140 ;  /* 0x000000008c3c72ca */ /* 0x000fe200000e0000 */
[----:B------:R-:W-:Y:S01]  /*b840*/  UIADD3 UR65, UPT, UPT, UR67, 0x108, URZ ;  /* 0x0000010843417890 */ /* 0x000fe2000fffe0ff */
[----:B------:R-:W-:Y:S01]  /*b850*/  UMOV UR62, 0x0 ;  /* 0x00000000003e7882 */ /* 0x000fe20000000000 */
[----:B------:R-:W-:Y:S01]  /*b860*/  UMOV UR63, 0x4400010 ;  /* 0x04400010003f7882 */ /* 0x000fe20000000000 */
[----:B------:R-:W-:Y:S01]  /*b870*/  UMOV UR74, 0x0 ;  /* 0x00000000004a7882 */ /* 0x000fe20000000000 */
[----:B------:R-:W-:-:S06]  /*b880*/  UMOV UR75, 0x4400010 ;  /* 0x04400010004b7882 */ /* 0x000fcc0000000000 */
[----:B------:R-:W-:Y:S02]  /*b890*/  @P2 IMAD.MOV.U32 R5, RZ, RZ, -0x7fffbfe0 ;  /* 0x80004020ff052424 */ /* 0x000fe400078e00ff */
[----:B------:R-:W-:-:S04]  /*b8a0*/  MOV R4, UR60 ;  /* 0x0000003c00047c02 */ /* 0x000fc80008000f00 */
[----:B------:R-:W-:Y:S02]  /*b8b0*/  @P2 R2UR UR60, R4 ;  /* 0x00000000043c22ca */ /* 0x000fe400000e0000 */
[----:B------:R-:W-:-:S13]  /*b8c0*/  @P2 R2UR UR61, R5 ;  /* 0x00000000053d22ca */ /* 0x000fda00000e0000 */
[----:B------:R0:W-:Y:S01]  /*b8d0*/  UTCHMMA tmem[UR72], gdesc[UR60], tmem[UR67], tmem[UR62], idesc[UR63], UPT ;  /* 0x00ff3e3c480079ea */ /* 0x0001e2000b800043 */
[----:B------:R1:W-:Y:S01]  /*b8e0*/  UTCHMMA tmem[UR65], gdesc[UR56], tmem[UR67], tmem[UR74], idesc[UR75], UPT ;  /* 0x00ff4a38410079ea */ /* 0x0003e2000b800043 */
[----:B0-----:R-:W-:Y:S01]  /*b8f0*/  UMOV UR60, UR69 ;  /* 0x00000045003c7c82 */ /* 0x001fe20008000000 */
[----:B------:R-:W-:Y:S02]  /*b900*/  UMOV UR61, URZ ;  /* 0x000000ff003d7c82 */ /* 0x000fe40008000000 */
[----:B------:R-:W-:Y:S02]  /*b910*/  UMOV UR76, UR60 ;  /* 0x0000003c004c7c82 */ /* 0x000fe40008000000 */
[----:B------:R1:W-:Y:S01]  /*b920*/  UTCBAR [UR76], URZ ;  /* 0x000000ff4c0073e9 */ /* 0x0003e200080000ff */
[----:B------:R-:W-:Y:S02]  /*b930*/  NOP ;  /* 0x0000000000007918 */ /* 0x000fe40000000000 */
.L_x_16:
[----:B------:R-:W-:Y:S01]  /*b940*/  FFMA R144, R0, R144, R145 ;  /* 0x0000009000907223 */ /* 0x000fe20000000091 */
[----:B------:R-:W0:Y:S01]  /*b950*/  LDC R4, c[0x0][0x3c4] ;  /* 0x0000f100ff047b82 */ /* 0x000e220000000800 */
[----:B------:R-:W-:Y:S01]  /*b960*/  UIADD3 UR60, UPT, UPT, UR71, -0x20, URZ ;  /* 0xffffffe0473c7890 */ /* 0x000fe2000fffe0ff */
[----:B------:R-:W-:Y:S02]  /*b970*/  VIADD R139, R139, 0x20 ;  /* 0x000000208b8b7836 */ /* 0x000fe40000000000 */
[----:B------:R-:W-:-:S03]  /*b980*/  VIADD R138, R138, 0x1 ;  /* 0x000000018a8a7836 */ /* 0x000fc60000000000 */
[----:B------:R-:W-:Y:S01]  /*b990*/  ISETP.GE.AND P3, PT, R139, UR60, PT ;  /* 0x0000003c8b007c0c */ /* 0x000fe2000bf66270 */
[----:B------:R-:W2:Y:S01]  /*b9a0*/  LDC R0, c[0x0][0x3d4] ;  /* 0x0000f500ff007b82 */ /* 0x000ea20000000800 */
[----:B------:R-:W-:-:S04]  /*b9b0*/  ISETP.GT.AND P2, PT, R138, 0x1, PT ;  /* 0x000000018a00780c */ /* 0x000fc80003f44270 */
[----:B------:R-:W-:Y:S02]  /*b9c0*/  SEL R146, RZ, 0x1, !P2 ;  /* 0x00000001ff927807 */ /* 0x000fe40005000000 */
[----:B------:R-:W-:Y:S02]  /*b9d0*/  SEL R138, R138, RZ, !P2 ;  /* 0x000000ff8a8a7207 */ /* 0x000fe40005000000 */
[----:B------:R-:W-:Y:S01]  /*b9e0*/  LOP3.LUT R146, R20, R146, RZ, 0x3c, !PT ;  /* 0x0000009214927212 */ /* 0x000fe200078e3cff */
[----:B--2---:R-:W-:-:S05]  /*b9f0*/  IMAD.SHL.U32 R0, R0, 0x20, RZ ;  /* 0x0000002000007824 */ /* 0x004fca00078e00ff */
[----:B------:R-:W-:Y:S02]  /*ba00*/  IADD3 R2, PT, PT, R0, R2, RZ ;  /* 0x0000000200027210 */ /* 0x000fe40007ffe0ff */
[----:B0-----:R-:W-:-:S05]  /*ba10*/  SHF.L.U32 R0, R4, 0x5, RZ ;  /* 0x0000000504007819 */ /* 0x001fca00000006ff */
[----:B------:R-:W-:Y:S02]  /*ba20*/  IMAD.IADD R3, R0, 0x1, R3 ;  /* 0x0000000100037824 */ /* 0x000fe400078e0203 */
[----:B------:R-:W-:Y:S01]  /*ba30*/  IMAD.MOV.U32 R0, RZ, RZ, R133 ;  /* 0x000000ffff007224 */ /* 0x000fe200078e0085 */
[----:B------:R-:W-:Y:S06]  /*ba40*/  @!P3 BRA `(.L_x_17) ;  /* 0xffffffc800e8b947 */ /* 0x000fec000383ffff */
.L_x_12:
[C---:B------:R-:W-:Y:S01]  /*ba50*/  FMUL R134, R144.reuse, 8388608 ;  /* 0x4b00000090867820 */ /* 0x040fe20000400000 */
[----:B------:R-:W-:Y:S01]  /*ba60*/  FSETP.GEU.AND P3, PT, R144, 1.175494350822287508e-38, PT ;  /* 0x008000009000780b */ /* 0x000fe20003f6e000 */
[----:B------:R-:W2:Y:S01]  /*ba70*/  S2R R4, SR_TID.X ;  /* 0x0000000000047919 */ /* 0x000ea20000002100 */
[----:B0-----:R-:W0:Y:S01]  /*ba80*/  LDCU UR6, c[0x0][0x3f0] ;  /* 0x00007e00ff0677ac */ /* 0x001e220008000800 */
[----:B------:R-:W-:Y:S01]  /*ba90*/  IMAD.MOV.U32 R2, RZ, RZ, 0x3dc6b27f ;  /* 0x3dc6b27fff027424 */ /* 0x000fe200078e00ff */
[----:B------:R-:W-:-:S04]  /*baa0*/  FSEL R134, R134, R144, !P3 ;  /* 0x0000009086867208 */ /* 0x000fc80005800000 */
[----:B------:R-:W-:-:S04]  /*bab0*/  IADD3 R0, PT, PT, R134, -0x3f3504f3, RZ ;  /* 0xc0cafb0d86007810 */ /* 0x000fc80007ffe0ff */
[----:B------:R-:W-:-:S05]  /*bac0*/  LOP3.LUT R3, R0, 0xff800000, RZ, 0xc0, !PT ;  /* 0xff80000000037812 */ /* 0x000fca00078ec0ff */
[----:B------:R-:W-:Y:S01]  /*bad0*/  IMAD.IADD R0, R134, 0x1, -R3 ;  /* 0x0000000186007824 */ /* 0x000fe200078e0a03 */
[----:B0-----:R-:W-:-:S03]  /*bae0*/  UISETP.GE.AND UP0, UPT, UR6, 0x1, UPT ;  /* 0x000000010600788c */ /* 0x001fc6000bf06270 */
[----:B------:R-:W-:-:S04]  /*baf0*/  FADD R135, R0, -1 ;  /* 0xbf80000000877421 */ /* 0x000fc80000000000 */
[----:B------:R-:W-:-:S04]  /*bb00*/  FFMA.FTZ R0, R135, R2, -0.16845393180847167969 ;  /* 0xbe2c7f3087007423 */ /* 0x000fc80000010002 */
[C---:B------:R-:W-:Y:S01]  /*bb10*/  FFMA.FTZ R0, R135.reuse, R0, 0.1716887056827545166 ;  /* 0x3e2fcf2a87007423 */ /* 0x040fe20000010000 */
[C---:B--2---:R-:W-:Y:S01]  /*bb20*/  SHF.L.U32 R2, R4.reuse, 0x7, RZ ;  /* 0x0000000704027819 */ /* 0x044fe200000006ff */
[----:B------:R-:W-:Y:S02]  /*bb30*/  IMAD.SHL.U32 R137, R4, 0x10, RZ ;  /* 0x0000001004897824 */ /* 0x000fe400078e00ff */
[----:B------:R-:W-:Y:S01]  /*bb40*/  FFMA.FTZ R0, R135, R0, -0.17900948226451873779 ;  /* 0xbe374e4387007423 */ /* 0x000fe20000010000 */
[----:B------:R-:W-:Y:S02]  /*bb50*/  LOP3.LUT R5, R2, 0x800, RZ, 0xc0, !PT ;  /* 0x0000080002057812 */ /* 0x000fe400078ec0ff */
[----:B------:R-:W-:Y:S01]  /*bb60*/  LOP3.LUT R2, R137, 0xf0, RZ, 0xc0, !PT ;  /* 0x000000f089027812 */ /* 0x000fe200078ec0ff */
[----:B------:R-:W-:-:S03]  /*bb70*/  FFMA.FTZ R0, R135, R0, 0.20512372255325317383 ;  /* 0x3e520bf487007423 */ /* 0x000fc60000010000 */
[----:B------:R-:W-:Y:S01]  /*bb80*/  IADD3 R138, PT, PT, R2, UR66, R5 ;  /* 0x00000042028a7c10 */ /* 0x000fe2000fffe005 */
[----:B------:R-:W-:Y:S01]  /*bb90*/  FFMA.FTZ R0, R135, R0, -0.24046532809734344482 ;  /* 0xbe763c8b87007423 */ /* 0x000fe20000010000 */
[----:B------:R-:W-:Y:S06]  /*bba0*/  BRA.U !UP0, `(.L_x_18) ;  /* 0x00000001080c7547 */ /* 0x000fec000b800000 */
[----:B------:R-:W-:-:S04]  /*bbb0*/  IMAD.U32 R20, R20, -0x80000000, RZ ;  /* 0x8000000014147824 */ /* 0x000fc800078e00ff */
[----:B------:R-:W0:Y:S02]  /*bbc0*/  SYNCS.PHASECHK.TRANS64.TRYWAIT P2, [UR69], R20 ;  /* 0x00000014ff0075a7 */ /* 0x000e240008041145 */
[----:B0-----:R-:W-:Y:S05]  /*bbd0*/  @!P2 BRA `(.L_x_19) ;  /* 0x0000004800aca947 */ /* 0x001fea0003800000 */
.L_x_18:
[----:B------:R-:W0:Y:S01]  /*bbe0*/  S2R R157, SR_TID.X ;  /* 0x00000000009d7919 */ /* 0x000e220000002100 */
[C---:B------:R-:W-:Y:S01]  /*bbf0*/  FFMA.FTZ R0, R135.reuse, R0, 0.28857114911079406738 ;  /* 0x3e93bf9987007423 */ /* 0x040fe20000010000 */
[----:B------:R-:W-:Y:S03]  /*bc00*/  BAR.SYNC.DEFER_BLOCKING 0x0 ;  /* 0x0000000000007b1d */ /* 0x000fe60000010000 */
[C---:B------:R-:W-:Y:S01]  /*bc10*/  FFMA.FTZ R0, R135.reuse, R0, -0.36067417263984680176 ;  /* 0xbeb8aa4987007423 */ /* 0x040fe20000010000 */
[C---:B------:R-:W-:Y:S02]  /*bc20*/  FSETP.GT.AND P2, PT, |R144|.reuse, 8.50705917302346158658e+37, PT ;  /* 0x7e8000009000780b */ /* 0x040fe40003f44200 */
[----:B------:R-:W-:Y:S01]  /*bc30*/  FSETP.GEU.AND P4, PT, |R144|, 1.175494350822287508e-38, PT ;  /* 0x008000009000780b */ /* 0x000fe20003f8e200 */
[----:B------:R-:W-:Y:S01]  /*bc40*/  FFMA.FTZ R2, R135, R0, 0.48089820146560668945 ;  /* 0x3ef6384a87027423 */ /* 0x000fe20000010000 */
[----:B------:R-:W-:Y:S01]  /*bc50*/  FSEL R0, RZ, -23, P3 ;  /* 0xc1b80000ff007808 */ /* 0x000fe20001800000 */
[----:B------:R-:W2:Y:S01]  /*bc60*/  LDCU.64 UR6, c[0x0][0x3e0] ;  /* 0x00007c00ff0677ac */ /* 0x000ea20008000a00 */
[----:B------:R-:W-:-:S02]  /*bc70*/  I2FP.F32.S32 R3, R3 ;  /* 0x0000000300037245 */ /* 0x000fc40000201400 */
[----:B------:R-:W-:-:S05]  /*bc80*/  ISETP.GE.U32.AND P3, PT, R134, 0x7f800000, PT ;  /* 0x7f8000008600780c */ /* 0x000fca0003f66070 */
[----:B------:R-:W-:-:S04]  /*bc90*/  @P2 FMUL R144, R144, 0.25 ;  /* 0x3e80000090902820 */ /* 0x000fc80000400000 */
[----:B------:R-:W-:Y:S01]  /*bca0*/  @!P4 FMUL R144, R144, 16777216 ;  /* 0x4b8000009090c820 */ /* 0x000fe20000400000 */
[----:B------:R-:W3:Y:S02]  /*bcb0*/  @!P1 SYNCS.CCTL.IV [UR66+0x14000] ;  /* 0x01400000ff0099b1 */ /* 0x000ee40008000042 */
[----:B---3--:R-:W-:Y:S01]  /*bcc0*/  BAR.SYNC.DEFER_BLOCKING 0x0 ;  /* 0x0000000000007b1d */ /* 0x008fe20000010000 */
[----:B--2---:R-:W-:Y:S01]  /*bcd0*/  UIMAD UR6, UR73, UR6, URZ ;  /* 0x00000006490672a4 */ /* 0x004fe2000f8e02ff */
[----:B0-----:R-:W-:-:S03]  /*bce0*/  SHF.R.U32.HI R132, RZ, 0x2, R157 ;  /* 0x00000002ff847819 */ /* 0x001fc6000001169d */
[----:B------:R-:W-:Y:S01]  /*bcf0*/  USHF.L.U32 UR8, UR6, 0x1, URZ ;  /* 0x0000000106087899 */ /* 0x000fe200080006ff */
[----:B------:R-:W-:Y:S01]  /*bd00*/  LOP3.LUT R136, R132, 0x18, RZ, 0xc0, !PT ;  /* 0x0000001884887812 */ /* 0x000fe200078ec0ff */
[----:B------:R-:W-:Y:S01]  /*bd10*/  LDTM.16dp32bit_t0_t15.x128 R4, tmem[UR68] ;  /* 0x00000044000479ee */ /* 0x000fe20008b80000 */
[----:B------:R-:W0:Y:S01]  /*bd20*/  LDTM.16dp32bit_t16_t31.x128 R4, tmem[UR68+0x80] ;  /* 0x00008044000479ee */ /* 0x000e220008ba0000 */
[----:B------:R-:W-:Y:S01]  /*bd30*/  FFMA.FTZ R132, R135, R2, -0.72134751081466674805 ;  /* 0xbf38aa3b87847423 */ /* 0x000fe20000010002 */
[----:B------:R-:W-:-:S03]  /*bd40*/  LOP3.LUT R2, R136, 0x1f, R157, 0xf8, !PT ;  /* 0x0000001f88027812 */ /* 0x000fc600078ef89d */
[----:B------:R-:W-:Y:S01]  /*bd50*/  FMUL R136, R135, R132 ;  /* 0x0000008487887220 */ /* 0x000fe20000400000 */
[----:B------:R-:W-:Y:S01]  /*bd60*/  FFMA.FTZ R132, R3, 1.1920928955078125e-07, R0 ;  /* 0x3400000003847823 */ /* 0x000fe20000010000 */
[----:B------:R-:W-:Y:S02]  /*bd70*/  SHF.L.U32 R139, R2, 0x3, RZ ;  /* 0x00000003028b7819 */ /* 0x000fe400000006ff */
[----:B------:R-:W-:Y:S01]  /*bd80*/  FMUL R136, R135, R136 ;  /* 0x0000008887887220 */ /* 0x000fe20000400000 */
[----:B------:R-:W-:Y:S02]  /*bd90*/  LOP3.LUT R3, R157, 0x60, RZ, 0xc0, !PT ;  /* 0x000000609d037812 */ /* 0x000fe400078ec0ff */
[----:B------:R-:W-:Y:S01]  /*bda0*/  LOP3.LUT R0, R137, 0x30, RZ, 0xc0, !PT ;  /* 0x0000003089007812 */ /* 0x000fe200078ec0ff */
[----:B------:R-:W-:Y:S01]  /*bdb0*/  FFMA.FTZ R135, R135, 1.4426950216293334961, R136 ;  /* 0x3fb8aa3b87877823 */ /* 0x000fe20000010088 */
[----:B------:R-:W-:Y:S01]  /*bdc0*/  LOP3.LUT R139, R139, 0xc0, RZ, 0xc0, !PT ;  /* 0x000000c08b8b7812 */ /* 0x000fe200078ec0ff */
[----:B------:R-:W2:Y:S01]  /*bdd0*/  MUFU.RCP R136, R144 ;  /* 0x0000009000887308 */ /* 0x000ea20000001000 */
[----:B------:R-:W-:Y:S01]  /*bde0*/  IMAD R3, R3, 0x8, R138 ;  /* 0x0000000803037824 */ /* 0x000fe200078e028a */
[----:B------:R-:W3:Y:S01]  /*bdf0*/  @!P1 SYNCS.CCTL.IV [UR66+0x14008] ;  /* 0x01400800ff0099b1 */ /* 0x000ee20008000042 */
[----:B------:R-:W-:Y:S01]  /*be00*/  IADD3 R0, PT, PT, R139, UR66, R0 ;  /* 0x000000428b007c10 */ /* 0x000fe2000fffe000 */
[----:B------:R-:W-:Y:S01]  /*be10*/  NOP ;  /* 0x0000000000007918 */ /* 0x000fe20000000000 */
[----:B------:R-:W-:Y:S01]  /*be20*/  FADD R132, R132, R135 ;  /* 0x0000008784847221 */ /* 0x000fe20000000000 */
[----:B------:R-:W-:Y:S01]  /*be30*/  @P3 IMAD.MOV.U32 R135, RZ, RZ, 0x7f800000 ;  /* 0x7f800000ff873424 */ /* 0x000fe200078e00ff */
[----:B------:R-:W-:Y:S01]  /*be40*/  SHF.L.U32 R2, R2, 0x4, RZ ;  /* 0x0000000402027819 */ /* 0x000fe200000006ff */
[----:B0-----:R-:W-:Y:S01]  /*be50*/  @P2 FMUL R6, R6, 0.25 ;  /* 0x3e80000006062820 */ /* 0x001fe20000400000 */
[----:B------:R-:W-:Y:S01]  /*be60*/  @P2 FMUL R5, R5, 0.25 ;  /* 0x3e80000005052820 */ /* 0x000fe20000400000 */
        /* <DEDUP_REMOVED lines=14> */
[----:B------:R-:W-:Y:S01]  /*bf50*/  @!P4 FMUL R6, R6, 16777216 ;  /* 0x4b8000000606c820 */ /* 0x000fe20000400000 */
        /* <DEDUP_REMOVED lines=15> */
[C---:B--2---:R-:W-:Y:S01]  /*c050*/  FMUL R137, R136.reuse, R6 ;  /* 0x0000000688897220 */ /* 0x044fe20000400000 */
        /* <DEDUP_REMOVED lines=14> */
[----:B------:R-:W-:Y:S01]  /*c140*/  FMUL R140, R136, R19 ;  /* 0x00000013888c7220 */ /* 0x000fe20000400000 */
[----:B------:R-:W-:Y:S01]  /*c150*/  F2FP.F16.F32.PACK_AB R8, R6, R5 ;  /* 0x000000050608723e */ /* 0x000fe200000000ff */
[----:B------:R-:W-:Y:S01]  /*c160*/  @P2 FMUL R51, R51, 0.25 ;  /* 0x3e80000033332820 */ /* 0x000fe20000400000 */
        /* <DEDUP_REMOVED lines=11> */
[----:B------:R-:W-:Y:S01]  /*c220*/  @!P4 FMUL R51, R51, 16777216 ;  /* 0x4b8000003333c820 */ /* 0x000fe20000400000 */
[----:B------:R-:W-:Y:S01]  /*c230*/  F2FP.F16.F32.PACK_AB R11, R140, R17 ;  /* 0x000000118c0b723e */ /* 0x000fe200000000ff */
[----:B------:R-:W-:Y:S01]  /*c240*/  @P2 FMUL R82, R82, 0.25 ;  /* 0x3e80000052522820 */ /* 0x000fe20000400000 */
[----:B------:R-:W-:Y:S01]  /*c250*/  @!P4 FMUL R30, R30, 16777216 ;  /* 0x4b8000001e1ec820 */ /* 0x000fe20000400000 */
[----:B---3--:R-:W-:Y:S01]  /*c260*/  STS.128 [R3], R4 ;  /* 0x0000000403007388 */ /* 0x008fe20000000c00 */
[----:B------:R-:W-:Y:S01]  /*c270*/  @!P4 FMUL R78, R78, 16777216 ;  /* 0x4b8000004e4ec820 */ /* 0x000fe20000400000 */
[----:B------:R-:W-:Y:S01]  /*c280*/  @!P4 FMUL R59, R59, 16777216 ;  /* 0x4b8000003b3bc820 */ /* 0x000fe20000400000 */
[----:B------:R-:W-:Y:S01]  /*c290*/  @!P4 FMUL R62, R62, 16777216 ;  /* 0x4b8000003e3ec820 */ /* 0x000fe20000400000 */
[----:B------:R-:W-:Y:S01]  /*c2a0*/  STS.128 [R3+0x400], R8 ;  /* 0x0004000803007388 */ /* 0x000fe20000000c00 */
[----:B------:R-:W-:Y:S01]  /*c2b0*/  @!P4 FMUL R67, R67, 16777216 ;  /* 0x4b8000004343c820 */ /* 0x000fe20000400000 */
[----:B------:R-:W-:Y:S01]  /*c2c0*/  FMUL R162, R136, R51 ;  /* 0x0000003388a27220 */ /* 0x000fe20000400000 */
[----:B------:R-:W-:Y:S01]  /*c2d0*/  @!P4 FMUL R82, R82, 16777216 ;  /* 0x4b8000005252c820 */ /* 0x000fe20000400000 */
[C---:B------:R-:W-:Y:S01]  /*c2e0*/  FMUL R156, R136.reuse, R30 ;  /* 0x0000001e889c7220 */ /* 0x040fe20000400000 */
[C---:B------:R-:W-:Y:S01]  /*c2f0*/  FMUL R51, R136.reuse, R78 ;  /* 0x0000004e88337220 */ /* 0x040fe20000400000 */
[C---:B------:R-:W-:Y:S01]  /*c300*/  FMUL R30, R136.reuse, R59 ;  /* 0x0000003b881e7220 */ /* 0x040fe20000400000 */
[----:B------:R-:W-:Y:S01]  /*c310*/  LOP3.LUT R78, R157, 0x7f, RZ, 0xc0, !PT ;  /* 0x0000007f9d4e7812 */ /* 0x000fe200078ec0ff */
[C---:B------:R-:W-:Y:S01]  /*c320*/  FMUL R59, R136.reuse, R62 ;  /* 0x0000003e883b7220 */ /* 0x040fe20000400000 */
[C---:B------:R-:W-:Y:S01]  /*c330*/  FMUL R62, R136.reuse, R67 ;  /* 0x00000043883e7220 */ /* 0x040fe20000400000 */
[----:B------:R-:W-:Y:S01]  /*c340*/  FMUL R67, R136, R82 ;  /* 0x0000005288437220 */ /* 0x000fe20000400000 */
[----:B------:R-:W-:Y:S01]  /*c350*/  LEA R82, R78, UR66, 0x4 ;  /* 0x000000424e527c11 */ /* 0x000fe2000f8e20ff */
[----:B------:R-:W-:Y:S01]  /*c360*/  BAR.SYNC.DEFER_BLOCKING 0x0 ;  /* 0x0000000000007b1d */ /* 0x000fe20000010000 */
        /* <DEDUP_REMOVED lines=23> */
[----:B------:R-:W0:Y:S01]  /*c4e0*/  LDS.128 R4, [R82] ;  /* 0x0000000052047984 */ /* 0x000e220000000c00 */
[----:B------:R-:W-:Y:S01]  /*c4f0*/  @!P4 FMUL R28, R28, 16777216 ;  /* 0x4b8000001c1cc820 */ /* 0x000fe20000400000 */
[----:B------:R-:W-:Y:S01]  /*c500*/  @!P4 FMUL R29, R29, 16777216 ;  /* 0x4b8000001d1dc820 */ /* 0x000fe20000400000 */
[----:B------:R-:W-:Y:S01]  /*c510*/  @!P4 FMUL R31, R31, 16777216 ;  /* 0x4b8000001f1fc820 */ /* 0x000fe20000400000 */
[----:B------:R-:W-:Y:S01]  /*c520*/  LDS.128 R8, [R82+0x800] ;  /* 0x0008000052087984 */ /* 0x000fe20000000c00 */
[----:B------:R-:W-:Y:S01]  /*c530*/  @!P4 FMUL R32, R32, 16777216 ;  /* 0x4b8000002020c820 */ /* 0x000fe20000400000 */
[----:B------:R-:W-:Y:S01]  /*c540*/  @!P4 FMUL R33, R33, 16777216 ;  /* 0x4b8000002121c820 */ /* 0x000fe20000400000 */
[----:B------:R-:W-:Y:S01]  /*c550*/  @!P4 FMUL R34, R34, 16777216 ;  /* 0x4b8000002222c820 */ /* 0x000fe20000400000 */
[----:B------:R-:W-:Y:S01]  /*c560*/  @!P4 FMUL R35, R35, 16777216 ;  /* 0x4b8000002323c820 */ /* 0x000fe20000400000 */
        /* <DEDUP_REMOVED lines=28> */
[----:B------:R-:W-:Y:S01]  /*c730*/  BAR.SYNC.DEFER_BLOCKING 0x0 ;  /* 0x0000000000007b1d */ /* 0x000fe20000010000 */
[----:B------:R-:W-:Y:S01]  /*c740*/  F2FP.F16.F32.PACK_AB R19, R160, R153 ;  /* 0x00000099a013723e */ /* 0x000fe200000000ff */
        /* <DEDUP_REMOVED lines=22> */
[----:B------:R-:W-:Y:S01]  /*c8b0*/  STS.128 [R3], R12 ;  /* 0x0000000c03007388 */ /* 0x000fe20000000c00 */
[----:B------:R-:W-:Y:S01]  /*c8c0*/  @!P4 FMUL R49, R49, 16777216 ;  /* 0x4b8000003131c820 */ /* 0x000fe20000400000 */
[----:B------:R-:W-:Y:S01]  /*c8d0*/  @!P4 FMUL R50, R50, 16777216 ;  /* 0x4b8000003232c820 */ /* 0x000fe20000400000 */
[C---:B------:R-:W-:Y:S01]  /*c8e0*/  FMUL R20, R136.reuse, R36 ;  /* 0x0000002488147220 */ /* 0x040fe20000400000 */
[----:B------:R-:W-:Y:S01]  /*c8f0*/  STS.128 [R3+0x400], R16 ;  /* 0x0004001003007388 */ /* 0x000fe20000000c00 */
[C---:B------:R-:W-:Y:S01]  /*c900*/  FMUL R21, R136.reuse, R38 ;  /* 0x0000002688157220 */ /* 0x040fe20000400000 */
[C---:B------:R-:W-:Y:S01]  /*c910*/  FMUL R22, R136.reuse, R40 ;  /* 0x0000002888167220 */ /* 0x040fe20000400000 */
[C---:B------:R-:W-:Y:S01]  /*c920*/  FMUL R25, R136.reuse, R41 ;  /* 0x0000002988197220 */ /* 0x040fe20000400000 */
[----:B------:R-:W-:Y:S01]  /*c930*/  BAR.SYNC.DEFER_BLOCKING 0x0 ;  /* 0x0000000000007b1d */ /* 0x000fe20000010000 */
        /* <DEDUP_REMOVED lines=23> */
[----:B------:R-:W2:Y:S01]  /*cab0*/  LDS.128 R12, [R82] ;  /* 0x00000000520c7984 */ /* 0x000ea20000000c00 */
[----:B------:R-:W-:Y:S01]  /*cac0*/  F2FP.F16.F32.PACK_AB R23, R158, R151 ;  /* 0x000000979e17723e */ /* 0x000fe200000000ff */
[----:B------:R-:W-:Y:S01]  /*cad0*/  @P2 FMUL R53, R53, 0.25 ;  /* 0x3e80000035352820 */ /* 0x000fe20000400000 */
[----:B------:R-:W-:Y:S01]  /*cae0*/  F2FP.F16.F32.PACK_AB R27, R162, R149 ;  /* 0x00000095a21b723e */ /* 0x000fe200000000ff */
[----:B------:R-:W-:Y:S01]  /*caf0*/  LDS.128 R16, [R82+0x800] ;  /* 0x0008000052107984 */ /* 0x000fe20000000c00 */
[----:B------:R-:W-:Y:S01]  /*cb00*/  @P2 FMUL R55, R55, 0.25 ;  /* 0x3e80000037372820 */ /* 0x000fe20000400000 */
[----:B------:R-:W-:Y:S01]  /*cb10*/  @P2 FMUL R60, R60, 0.25 ;  /* 0x3e8000003c3c2820 */ /* 0x000fe20000400000 */
[----:B------:R-:W-:Y:S01]  /*cb20*/  @P2 FMUL R63, R63, 0.25 ;  /* 0x3e8000003f3f2820 */ /* 0x000fe20000400000 */
[----:B------:R-:W-:Y:S01]  /*cb30*/  BAR.SYNC.DEFER_BLOCKING 0x0 ;  /* 0x0000000000007b1d */ /* 0x000fe20000010000 */
        /* <DEDUP_REMOVED lines=23> */
[----:B------:R-:W-:Y:S01]  /*ccb0*/  STS.128 [R3], R20 ;  /* 0x0000001403007388 */ /* 0x000fe20000000c00 */
[C---:B------:R-:W-:Y:S01]  /*ccc0*/  FMUL R55, R136.reuse, R55 ;  /* 0x0000003788377220 */ /* 0x040fe20000400000 */
[C---:B------:R-:W-:Y:S01]  /*ccd0*/  FMUL R60, R136.reuse, R60 ;  /* 0x0000003c883c7220 */ /* 0x040fe20000400000 */
[C---:B------:R-:W-:Y:S01]  /*cce0*/  FMUL R63, R136.reuse, R63 ;  /* 0x0000003f883f7220 */ /* 0x040fe20000400000 */
[----:B------:R-:W-:Y:S01]  /*ccf0*/  STS.128 [R3+0x400], R24 ;  /* 0x0004001803007388 */ /* 0x000fe20000000c00 */
[C---:B------:R-:W-:Y:S01]  /*cd00*/  FMUL R64, R136.reuse, R64 ;  /* 0x0000004088407220 */ /* 0x040fe20000400000 */
[C---:B------:R-:W-:Y:S01]  /*cd10*/  FMUL R65, R136.reuse, R65 ;  /* 0x0000004188417220 */ /* 0x040fe20000400000 */
[----:B------:R-:W-:Y:S01]  /*cd20*/  FMUL R61, R136, R66 ;  /* 0x00000042883d7220 */ /* 0x000fe20000400000 */
[----:B------:R-:W-:Y:S01]  /*cd30*/  BAR.SYNC.DEFER_BLOCKING 0x0 ;  /* 0x0000000000007b1d */ /* 0x000fe20000010000 */
        /* <DEDUP_REMOVED lines=23> */
[----:B------:R-:W3:Y:S01]  /*ceb0*/  LDS.128 R20, [R82] ;  /* 0x0000000052147984 */ /* 0x000ee20000000c00 */
[----:B------:R-:W-:Y:S01]  /*cec0*/  @!P4 FMUL R70, R70, 16777216 ;  /* 0x4b8000004646c820 */ /* 0x000fe20000400000 */
[----:B------:R-:W-:Y:S01]  /*ced0*/  @!P4 FMUL R72, R72, 16777216 ;  /* 0x4b8000004848c820 */ /* 0x000fe20000400000 */
[----:B------:R-:W-:Y:S01]  /*cee0*/  @!P4 FMUL R73, R73, 16777216 ;  /* 0x4b8000004949c820 */ /* 0x000fe20000400000 */
[----:B------:R-:W-:Y:S01]  /*cef0*/  LDS.128 R24, [R82+0x800] ;  /* 0x0008000052187984 */ /* 0x000fe20000000c00 */
[----:B------:R-:W-:Y:S01]  /*cf00*/  @!P4 FMUL R74, R74, 16777216 ;  /* 0x4b8000004a4ac820 */ /* 0x000fe20000400000 */
[----:B------:R-:W-:Y:S01]  /*cf10*/  @!P4 FMUL R75, R75, 16777216 ;  /* 0x4b8000004b4bc820 */ /* 0x000fe20000400000 */
[----:B------:R-:W-:Y:S01]  /*cf20*/  @!P4 FMUL R69, R69, 16777216 ;  /* 0x4b8000004545c820 */ /* 0x000fe20000400000 */
[----:B------:R-:W-:Y:S01]  /*cf30*/  BAR.SYNC.DEFER_BLOCKING 0x0 ;  /* 0x0000000000007b1d */ /* 0x000fe20000010000 */
        /* <DEDUP_REMOVED lines=23> */
[----:B------:R-:W-:Y:S01]  /*d0b0*/  STS.128 [R3], R28 ;  /* 0x0000001c03007388 */ /* 0x000fe20000000c00 */
[----:B------:R-:W-:Y:S01]  /*d0c0*/  F2FP.F16.F32.PACK_AB R37, R43, R72 ;  /* 0x000000482b25723e */ /* 0x000fe200000000ff */
[----:B------:R-:W-:Y:S01]  /*d0d0*/  @P2 FMUL R87, R87, 0.25 ;  /* 0x3e80000057572820 */ /* 0x000fe20000400000 */
[----:B------:R-:W-:Y:S01]  /*d0e0*/  F2FP.F16.F32.PACK_AB R41, R38, R41 ;  /* 0x000000292629723e */ /* 0x000fe200000000ff */
[----:B------:R-:W-:Y:S01]  /*d0f0*/  STS.128 [R3+0x400], R32 ;  /* 0x0004002003007388 */ /* 0x000fe20000000c00 */
[----:B------:R-:W-:Y:S01]  /*d100*/  F2FP.F16.F32.PACK_AB R40, R71, R40 ;  /* 0x000000284728723e */ /* 0x000fe200000000ff */
[----:B------:R-:W-:Y:S01]  /*d110*/  @P2 FMUL R84, R84, 0.25 ;  /* 0x3e80000054542820 */ /* 0x000fe20000400000 */
[----:B------:R-:W-:Y:S01]  /*d120*/  F2FP.F16.F32.PACK_AB R38, R51, R76 ;  /* 0x0000004c3326723e */ /* 0x000fe200000000ff */
[----:B------:R-:W-:Y:S01]  /*d130*/  BAR.SYNC.DEFER_BLOCKING 0x0 ;  /* 0x0000000000007b1d */ /* 0x000fe20000010000 */
        /* <DEDUP_REMOVED lines=23> */
[----:B------:R-:W4:Y:S01]  /*d2b0*/  LDS.128 R28, [R82] ;  /* 0x00000000521c7984 */ /* 0x000f220000000c00 */
        /* <DEDUP_REMOVED lines=28> */
[----:B------:R-:W5:Y:S01]  /*d480*/  LDC R90, c[0x0][0x3e8] ;  /* 0x0000fa00ff5a7b82 */ /* 0x000f620000000800 */
        /* <DEDUP_REMOVED lines=14> */
[----:B------:R-:W-:Y:S01]  /*d570*/  @!P4 FMUL R100, R100, 16777216 ;  /* 0x4b8000006464c820 */ /* 0x000fe20000400000 */
[----:B------:R-:W-:Y:S01]  /*d580*/  @!P4 FMUL R101, R101, 16777216 ;  /* 0x4b8000006565c820 */ /* 0x000fe20000400000 */
[----:B------:R-:W-:Y:S01]  /*d590*/  @!P4 FMUL R102, R102, 16777216 ;  /* 0x4b8000006666c820 */ /* 0x000fe20000400000 */
[----:B------:R-:W-:Y:S01]  /*d5a0*/  @!P4 FMUL R103, R103, 16777216 ;  /* 0x4b8000006767c820 */ /* 0x000fe20000400000 */
[----:B------:R-:W-:Y:S01]  /*d5b0*/  SHF.R.U32.HI R65, RZ, 0x6, R157 ;  /* 0x00000006ff417819 */ /* 0x000fe2000001169d */
[C---:B------:R-:W-:Y:S01]  /*d5c0*/  FMUL R100, R136.reuse, R100 ;  /* 0x0000006488647220 */ /* 0x040fe20000400000 */
[C---:B------:R-:W-:Y:S01]  /*d5d0*/  FMUL R101, R136.reuse, R101 ;  /* 0x0000006588657220 */ /* 0x040fe20000400000 */
[C---:B------:R-:W-:Y:S01]  /*d5e0*/  FMUL R47, R136.reuse, R102 ;  /* 0x00000066882f7220 */ /* 0x040fe20000400000 */
[----:B------:R-:W-:Y:S01]  /*d5f0*/  FMUL R46, R136, R103 ;  /* 0x00000067882e7220 */ /* 0x000fe20000400000 */
[----:B------:R-:W-:Y:S01]  /*d600*/  SGXT.U32 R65, R65, 0x1 ;  /* 0x000000014141781a */ /* 0x000fe20000000000 */
[----:B------:R-:W-:Y:S01]  /*d610*/  @P2 FMUL R104, R104, 0.25 ;  /* 0x3e80000068682820 */ /* 0x000fe20000400000 */
[----:B------:R-:W-:Y:S01]  /*d620*/  @P2 FMUL R105, R105, 0.25 ;  /* 0x3e80000069692820 */ /* 0x000fe20000400000 */
[----:B------:R-:W-:Y:S01]  /*d630*/  F2FP.F16.F32.PACK_AB R56, R47, R100 ;  /* 0x000000642f38723e */ /* 0x000fe200000000ff */
[----:B------:R-:W-:Y:S01]  /*d640*/  @P2 FMUL R106, R106, 0.25 ;  /* 0x3e8000006a6a2820 */ /* 0x000fe20000400000 */
[----:B-----5:R-:W-:Y:S01]  /*d650*/  IMAD R65, R65, R90, RZ ;  /* 0x0000005a41417224 */ /* 0x020fe200078e02ff */
[----:B------:R-:W-:Y:S01]  /*d660*/  F2FP.F16.F32.PACK_AB R96, R46, R101 ;  /* 0x000000652e60723e */ /* 0x000fe200000000ff */
[----:B------:R-:W-:Y:S01]  /*d670*/  @P2 FMUL R107, R107, 0.25 ;  /* 0x3e8000006b6b2820 */ /* 0x000fe20000400000 */
[----:B------:R-:W-:Y:S01]  /*d680*/  @P2 FMUL R108, R108, 0.25 ;  /* 0x3e8000006c6c2820 */ /* 0x000fe20000400000 */
[----:B------:R-:W-:Y:S01]  /*d690*/  @P2 FMUL R109, R109, 0.25 ;  /* 0x3e8000006d6d2820 */ /* 0x000fe20000400000 */
[----:B------:R-:W-:Y:S01]  /*d6a0*/  LEA R67, R90, R65, 0x1 ;  /* 0x000000415a437211 */ /* 0x000fe200078e08ff */
[----:B------:R-:W5:Y:S01]  /*d6b0*/  LDS.128 R40, [R82] ;  /* 0x0000000052287984 */ /* 0x000f620000000c00 */
[----:B------:R-:W-:Y:S01]  /*d6c0*/  @P2 FMUL R110, R110, 0.25 ;  /* 0x3e8000006e6e2820 */ /* 0x000fe20000400000 */
[----:B------:R-:W-:Y:S01]  /*d6d0*/  @P2 FMUL R111, R111, 0.25 ;  /* 0x3e8000006f6f2820 */ /* 0x000fe20000400000 */
[----:B------:R-:W-:Y:S01]  /*d6e0*/  @P2 FMUL R112, R112, 0.25 ;  /* 0x3e80000070702820 */ /* 0x000fe20000400000 */
[----:B------:R-:W-:Y:S01]  /*d6f0*/  LDS.128 R36, [R82+0x800] ;  /* 0x0008000052247984 */ /* 0x000fe20000000c00 */
[----:B------:R-:W-:Y:S01]  /*d700*/  @P2 FMUL R113, R113, 0.25 ;  /* 0x3e80000071712820 */ /* 0x000fe20000400000 */
[----:B------:R-:W-:Y:S01]  /*d710*/  @P2 FMUL R114, R114, 0.25 ;  /* 0x3e80000072722820 */ /* 0x000fe20000400000 */
[----:B------:R-:W-:Y:S01]  /*d720*/  @P2 FMUL R115, R115, 0.25 ;  /* 0x3e80000073732820 */ /* 0x000fe20000400000 */
[----:B------:R-:W-:Y:S01]  /*d730*/  BAR.SYNC.DEFER_BLOCKING 0x0 ;  /* 0x0000000000007b1d */ /* 0x000fe20000010000 */
[----:B------:R-:W-:-:S02]  /*d740*/  IMAD R71, R90, 0x2, R67 ;  /* 0x000000025a477824 */ /* 0x000fc400078e0243 */
        /* <DEDUP_REMOVED lines=12> */
[----:B------:R-:W-:-:S02]  /*d810*/  IMAD R79, R90, 0x2, R71 ;  /* 0x000000025a4f7824 */ /* 0x000fc400078e0247 */
        /* <DEDUP_REMOVED lines=9> */
[----:B------:R1:W-:Y:S01]  /*d8b0*/  STS.128 [R3], R84 ;  /* 0x0000005403007388 */ /* 0x0003e20000000c00 */
[C---:B------:R-:W-:Y:S01]  /*d8c0*/  FMUL R113, R136.reuse, R113 ;  /* 0x0000007188717220 */ /* 0x040fe20000400000 */
[C---:B------:R-:W-:Y:S01]  /*d8d0*/  FMUL R77, R136.reuse, R114 ;  /* 0x00000072884d7220 */ /* 0x040fe20000400000 */
[----:B------:R-:W-:Y:S01]  /*d8e0*/  FMUL R74, R136, R115 ;  /* 0x00000073884a7220 */ /* 0x000fe20000400000 */
[----:B------:R0:W-:Y:S01]  /*d8f0*/  STS.128 [R3+0x400], R60 ;  /* 0x0004003c03007388 */ /* 0x0001e20000000c00 */
[----:B------:R-:W-:Y:S01]  /*d900*/  LEA R81, R90, R79, 0x1 ;  /* 0x0000004f5a517211 */ /* 0x000fe200078e08ff */
[----:B------:R-:W0:Y:S01]  /*d910*/  LDC.64 R102, c[0x0][0x398] ;  /* 0x0000e600ff667b82 */ /* 0x000e220000000a00 */
[----:B------:R-:W-:-:S07]  /*d920*/  F2FP.F16.F32.PACK_AB R57, R57, R104 ;  /* 0x000000683939723e */ /* 0x000fce00000000ff */
[----:B------:R-:W-:Y:S01]  /*d930*/  BAR.SYNC.DEFER_BLOCKING 0x0 ;  /* 0x0000000000007b1d */ /* 0x000fe20000010000 */
[----:B------:R-:W-:Y:S01]  /*d940*/  F2FP.F16.F32.PACK_AB R97, R52, R105 ;  /* 0x000000693461723e */ /* 0x000fe200000000ff */
[----:B------:R-:W-:Y:S01]  /*d950*/  IMAD R89, R90, 0x2, R81 ;  /* 0x000000025a597824 */ /* 0x000fe200078e0251 */
[----:B------:R-:W-:Y:S01]  /*d960*/  F2FP.F16.F32.PACK_AB R58, R73, R108 ;  /* 0x0000006c493a723e */ /* 0x000fe200000000ff */
[----:B------:R-:W-:Y:S01]  /*d970*/  IMAD R53, R252, UR7, RZ ;  /* 0x00000007fc357c24 */ /* 0x000fe2000f8e02ff */
[----:B------:R-:W-:Y:S01]  /*d980*/  F2FP.F16.F32.PACK_AB R98, R68, R109 ;  /* 0x0000006d4462723e */ /* 0x000fe200000000ff */
[----:B------:R-:W-:Y:S01]  /*d990*/  IMAD R93, R90, 0x2, R89 ;  /* 0x000000025a5d7824 */ /* 0x000fe200078e0259 */
[----:B------:R-:W-:Y:S01]  /*d9a0*/  F2FP.F16.F32.PACK_AB R59, R77, R112 ;  /* 0x000000704d3b723e */ /* 0x000fe200000000ff */
[----:B------:R-:W-:Y:S01]  /*d9b0*/  @P2 FMUL R116, R116, 0.25 ;  /* 0x3e80000074742820 */ /* 0x000fe20000400000 */
[----:B------:R-:W-:Y:S01]  /*d9c0*/  F2FP.F16.F32.PACK_AB R99, R74, R113 ;  /* 0x000000714a63723e */ /* 0x000fe200000000ff */
[----:B------:R-:W-:Y:S01]  /*d9d0*/  @P2 FMUL R117, R117, 0.25 ;  /* 0x3e80000075752820 */ /* 0x000fe20000400000 */
[----:B------:R-:W-:Y:S01]  /*d9e0*/  LEA R73, R90, R93, 0x1 ;  /* 0x0000005d5a497211 */ /* 0x000fe200078e08ff */
[----:B------:R-:W-:Y:S01]  /*d9f0*/  @P2 FMUL R118, R118, 0.25 ;  /* 0x3e80000076762820 */ /* 0x000fe20000400000 */
[----:B------:R-:W-:Y:S01]  /*da00*/  @P2 FMUL R119, R119, 0.25 ;  /* 0x3e80000077772820 */ /* 0x000fe20000400000 */
[----:B------:R-:W-:Y:S01]  /*da10*/  @P2 FMUL R120, R120, 0.25 ;  /* 0x3e80000078782820 */ /* 0x000fe20000400000 */
[----:B------:R-:W-:Y:S01]  /*da20*/  @P2 FMUL R121, R121, 0.25 ;  /* 0x3e80000079792820 */ /* 0x000fe20000400000 */
[----:B------:R-:W-:-:S02]  /*da30*/  IMAD R77, R90, 0x2, R73 ;  /* 0x000000025a4d7824 */ /* 0x000fc400078e0249 */
[----:B------:R-:W-:Y:S01]  /*da40*/  @P2 FMUL R122, R122, 0.25 ;  /* 0x3e8000007a7a2820 */ /* 0x000fe20000400000 */
[----:B------:R-:W-:Y:S01]  /*da50*/  @P2 FMUL R123, R123, 0.25 ;  /* 0x3e8000007b7b2820 */ /* 0x000fe20000400000 */
[----:B------:R-:W-:Y:S01]  /*da60*/  @P2 FMUL R124, R124, 0.25 ;  /* 0x3e8000007c7c2820 */ /* 0x000fe20000400000 */
[----:B------:R-:W-:Y:S01]  /*da70*/  @P2 FMUL R125, R125, 0.25 ;  /* 0x3e8000007d7d2820 */ /* 0x000fe20000400000 */
[----:B------:R-:W-:Y:S01]  /*da80*/  @P2 FMUL R126, R126, 0.25 ;  /* 0x3e8000007e7e2820 */ /* 0x000fe20000400000 */
[----:B------:R-:W-:Y:S01]  /*da90*/  @P2 FMUL R127, R127, 0.25 ;  /* 0x3e8000007f7f2820 */ /* 0x000fe20000400000 */
[----:B------:R-:W-:Y:S01]  /*daa0*/  @P2 FMUL R128, R128, 0.25 ;  /* 0x3e80000080802820 */ /* 0x000fe20000400000 */
[----:B------:R-:W2:Y:S01]  /*dab0*/  LDS.128 R48, [R82] ;  /* 0x0000000052307984 */ /* 0x000ea20000000c00 */
[----:B------:R-:W-:Y:S01]  /*dac0*/  @P2 FMUL R129, R129, 0.25 ;  /* 0x3e80000081812820 */ /* 0x000fe20000400000 */
[----:B------:R-:W-:Y:S01]  /*dad0*/  @P2 FMUL R130, R130, 0.25 ;  /* 0x3e80000082822820 */ /* 0x000fe20000400000 */
[----:B------:R-:W-:Y:S01]  /*dae0*/  @P2 FMUL R131, R131, 0.25 ;  /* 0x3e80000083832820 */ /* 0x000fe20000400000 */
[----:B------:R-:W-:Y:S01]  /*daf0*/  LDS.128 R44, [R82+0x800] ;  /* 0x00080000522c7984 */ /* 0x000fe20000000c00 */
[C---:B------:R-:W-:Y:S01]  /*db00*/  @P3 FFMA.FTZ R132, R134.reuse, R135, +INF ;  /* 0x7f80000086843423 */ /* 0x040fe20000010087 */
[----:B------:R-:W-:Y:S01]  /*db10*/  FSETP.NEU.AND P2, PT, R134, RZ, PT ;  /* 0x000000ff8600720b */ /* 0x000fe20003f4d000 */
[C---:B------:R-:W-:Y:S01]  /*db20*/  IMAD.SHL.U32 R55, R53.reuse, 0x2, RZ ;  /* 0x0000000235377824 */ /* 0x040fe200078e00ff */
[----:B------:R-:W-:Y:S01]  /*db30*/  BAR.SYNC.DEFER_BLOCKING 0x0 ;  /* 0x0000000000007b1d */ /* 0x000fe20000010000 */
[----:B-1----:R-:W-:Y:S01]  /*db40*/  LEA R85, R90, R77, 0x1 ;  /* 0x0000004d5a557211 */ /* 0x002fe200078e08ff */
[----:B------:R-:W-:Y:S01]  /*db50*/  UIMAD.WIDE UR6, UR6, 0x2, URZ ;  /* 0x00000002060678a5 */ /* 0x000fe2000f8e02ff */
[----:B------:R-:W-:Y:S01]  /*db60*/  FSEL R132, R132, -INF , P2 ;  /* 0xff80000084847808 */ /* 0x000fe20001000000 */
[----:B------:R-:W-:-:S04]  /*db70*/  IMAD.HI R52, R53, 0x2, RZ ;  /* 0x0000000235347827 */ /* 0x000fc800078e02ff */
[----:B------:R-:W-:Y:S01]  /*db80*/  @!P4 FMUL R117, R117, 16777216 ;  /* 0x4b8000007575c820 */ /* 0x000fe20000400000 */
[----:B------:R-:W-:Y:S01]  /*db90*/  @!P4 FMUL R119, R119, 16777216 ;  /* 0x4b8000007777c820 */ /* 0x000fe20000400000 */
[----:B0-----:R-:W-:Y:S01]  /*dba0*/  IADD3 R60, P1, P2, R55, UR8, R102 ;  /* 0x00000008373c7c10 */ /* 0x001fe2000fa3e066 */
[----:B------:R-:W-:Y:S01]  /*dbb0*/  @!P4 FMUL R120, R120, 16777216 ;  /* 0x4b8000007878c820 */ /* 0x000fe20000400000 */
[----:B------:R-:W-:Y:S01]  /*dbc0*/  @!P4 FMUL R122, R122, 16777216 ;  /* 0x4b8000007a7ac820 */ /* 0x000fe20000400000 */
[----:B------:R-:W-:Y:S02]  /*dbd0*/  IMAD R87, R90, 0x2, R85 ;  /* 0x000000025a577824 */ /* 0x000fe400078e0255 */
[C---:B------:R-:W-:Y:S01]  /*dbe0*/  FMUL R117, R136.reuse, R117 ;  /* 0x0000007588757220 */ /* 0x040fe20000400000 */
[----:B------:R-:W-:Y:S01]  /*dbf0*/  FMUL R66, R136, R119 ;  /* 0x0000007788427220 */ /* 0x000fe20000400000 */
[----:B------:R-:W-:Y:S01]  /*dc00*/  IADD3.X R61, PT, PT, R52, UR7, R103, P1, P2 ;  /* 0x00000007343d7c10 */ /* 0x000fe20008fe4467 */
[C---:B------:R-:W-:Y:S01]  /*dc10*/  FMUL R120, R136.reuse, R120 ;  /* 0x0000007888787220 */ /* 0x040fe20000400000 */
[----:B------:R-:W-:Y:S01]  /*dc20*/  FMUL R75, R136, R122 ;  /* 0x0000007a884b7220 */ /* 0x000fe20000400000 */
[----:B------:R-:W-:Y:S01]  /*dc30*/  @!P4 FMUL R124, R124, 16777216 ;  /* 0x4b8000007c7cc820 */ /* 0x000fe20000400000 */
[----:B------:R-:W-:Y:S01]  /*dc40*/  @!P4 FMUL R126, R126, 16777216 ;  /* 0x4b8000007e7ec820 */ /* 0x000fe20000400000 */
[----:B------:R-:W-:Y:S01]  /*dc50*/  IMAD R95, R90, 0x2, R87 ;  /* 0x000000025a5f7824 */ /* 0x000fe200078e0257 */
[----:B------:R-:W-:Y:S01]  /*dc60*/  F2FP.F16.F32.PACK_AB R104, R66, R117 ;  /* 0x000000754268723e */ /* 0x000fe200000000ff */
[----:B------:R-:W-:Y:S01]  /*dc70*/  @!P4 FMUL R118, R118, 16777216 ;  /* 0x4b8000007676c820 */ /* 0x000fe20000400000 */
[----:B------:R-:W-:Y:S01]  /*dc80*/  @!P4 FMUL R128, R128, 16777216 ;  /* 0x4b8000008080c820 */ /* 0x000fe20000400000 */
[----:B------:R-:W-:Y:S01]  /*dc90*/  @!P4 FMUL R130, R130, 16777216 ;  /* 0x4b8000008282c820 */ /* 0x000fe20000400000 */
[C---:B------:R-:W-:Y:S01]  /*dca0*/  FMUL R124, R136.reuse, R124 ;  /* 0x0000007c887c7220 */ /* 0x040fe20000400000 */
[----:B------:R-:W-:Y:S01]  /*dcb0*/  STS.128 [R3], R56 ;  /* 0x0000003803007388 */ /* 0x000fe20000000c00 */
[C---:B------:R-:W-:Y:S01]  /*dcc0*/  FMUL R83, R136.reuse, R126 ;  /* 0x0000007e88537220 */ /* 0x040fe20000400000 */
[----:B------:R-:W-:Y:S01]  /*dcd0*/  F2FP.F16.F32.PACK_AB R117, R75, R120 ;  /* 0x000000784b75723e */ /* 0x000fe200000000ff */
[----:B------:R-:W-:Y:S01]  /*dce0*/  FMUL R69, R136, R118 ;  /* 0x0000007688457220 */ /* 0x000fe20000400000 */
[----:B------:R0:W-:Y:S01]  /*dcf0*/  STS.128 [R3+0x400], R96 ;  /* 0x0004006003007388 */ /* 0x0001e20000000c00 */
[----:B------:R-:W-:Y:S01]  /*dd00*/  LEA R75, R90, R95, 0x1 ;  /* 0x0000005f5a4b7211 */ /* 0x000fe200078e08ff */
[C---:B------:R-:W-:Y:S01]  /*dd10*/  FMUL R128, R136.reuse, R128 ;  /* 0x0000008088807220 */ /* 0x040fe20000400000 */
[----:B------:R-:W-:Y:S01]  /*dd20*/  FMUL R91, R136, R130 ;  /* 0x00000082885b7220 */ /* 0x000fe20000400000 */
[----:B------:R-:W-:Y:S01]  /*dd30*/  BAR.SYNC.DEFER_BLOCKING 0x0 ;  /* 0x0000000000007b1d */ /* 0x000fe20000010000 */
[----:B------:R-:W-:Y:S01]  /*dd40*/  @!P4 FMUL R116, R116, 16777216 ;  /* 0x4b8000007474c820 */ /* 0x000fe20000400000 */
[----:B------:R-:W-:Y:S01]  /*dd50*/  @!P4 FMUL R121, R121, 16777216 ;  /* 0x4b8000007979c820 */ /* 0x000fe20000400000 */
[----:B------:R-:W-:Y:S01]  /*dd60*/  @!P4 FMUL R123, R123, 16777216 ;  /* 0x4b8000007b7bc820 */ /* 0x000fe20000400000 */
[----:B------:R-:W-:Y:S01]  /*dd70*/  @!P4 FMUL R125, R125, 16777216 ;  /* 0x4b8000007d7dc820 */ /* 0x000fe20000400000 */
[----:B------:R-:W-:Y:S01]  /*dd80*/  @!P4 FMUL R127, R127, 16777216 ;  /* 0x4b8000007f7fc820 */ /* 0x000fe20000400000 */
[----:B------:R-:W-:Y:S01]  /*dd90*/  @!P4 FMUL R129, R129, 16777216 ;  /* 0x4b8000008181c820 */ /* 0x000fe20000400000 */
[----:B------:R-:W-:Y:S01]  /*dda0*/  F2FP.F16.F32.PACK_AB R118, R83, R124 ;  /* 0x0000007c5376723e */ /* 0x000fe200000000ff */
        /* <DEDUP_REMOVED lines=8> */
[----:B------:R-:W-:Y:S01]  /*de30*/  F2FP.F16.F32.PACK_AB R119, R91, R128 ;  /* 0x000000805b77723e */ /* 0x000fe200000000ff */
[----:B------:R-:W-:Y:S01]  /*de40*/  FMUL R136, R136, R131 ;  /* 0x0000008388887220 */ /* 0x000fe20000400000 */
[----:B------:R-:W-:Y:S01]  /*de50*/  IMAD R91, R90, 0x2, R83 ;  /* 0x000000025a5b7824 */ /* 0x000fe200078e0253 */
[----:B------:R-:W-:Y:S01]  /*de60*/  F2FP.F16.F32.PACK_AB R116, R69, R116 ;  /* 0x000000744574723e */ /* 0x000fe200000000ff */
[----:B------:R-:W-:Y:S01]  /*de70*/  FFMA R133, R132, 0.69314718246459960938, R133 ;  /* 0x3f31721884857823 */ /* 0x000fe20000000085 */
[----:B------:R-:W-:Y:S01]  /*de80*/  F2FP.F16.F32.PACK_AB R105, R70, R121 ;  /* 0x000000794669723e */ /* 0x000fe200000000ff */
[----:B------:R-:W1:Y:S01]  /*de90*/  LDCU UR6, c[0x0][0x3ec] ;  /* 0x00007d80ff0677ac */ /* 0x000e620008000800 */
[----:B------:R-:W-:Y:S01]  /*dea0*/  F2FP.F16.F32.PACK_AB R106, R94, R125 ;  /* 0x0000007d5e6a723e */ /* 0x000fe200000000ff */
[----:B------:R-:W2:Y:S01]  /*deb0*/  LDS.128 R56, [R82] ;  /* 0x0000000052387984 */ /* 0x000ea20000000c00 */
[----:B------:R-:W-:-:S02]  /*dec0*/  F2FP.F16.F32.PACK_AB R107, R136, R129 ;  /* 0x00000081886b723e */ /* 0x000fc400000000ff */
[C---:B0-----:R-:W-:Y:S01]  /*ded0*/  LEA R97, R90.reuse, R91, 0x1 ;  /* 0x0000005b5a617211 */ /* 0x041fe200078e08ff */
[----:B------:R-:W-:Y:S01]  /*dee0*/  LDS.128 R52, [R82+0x800] ;  /* 0x0008000052347984 */ /* 0x000fe20000000c00 */
[----:B------:R-:W-:Y:S03]  /*def0*/  BAR.SYNC.DEFER_BLOCKING 0x0 ;  /* 0x0000000000007b1d */ /* 0x000fe60000010000 */
[C---:B------:R-:W-:Y:S01]  /*df00*/  IMAD R99, R90.reuse, 0x2, R97 ;  /* 0x000000025a637824 */ /* 0x040fe200078e0261 */
[-C--:B------:R-:W-:Y:S02]  /*df10*/  LEA R62, P1, R65, R60.reuse, 0x1 ;  /* 0x0000003c413e7211 */ /* 0x080fe400078208ff */
[----:B------:R-:W-:Y:S01]  /*df20*/  LEA R64, P2, R67, R60, 0x1 ;  /* 0x0000003c43407211 */ /* 0x000fe200078408ff */
[----:B------:R-:W-:Y:S01]  /*df30*/  IMAD R101, R90, 0x2, R99 ;  /* 0x000000025a657824 */ /* 0x000fe200078e0263 */
[----:B------:R-:W-:-:S02]  /*df40*/  LEA.HI.X.SX32 R63, R65, R61, 0x1, P1 ;  /* 0x0000003d413f7211 */ /* 0x000fc400008f0eff */
[-C--:B------:R-:W-:Y:S01]  /*df50*/  LEA R66, P1, R71, R60.reuse, 0x1 ;  /* 0x0000003c47427211 */ /* 0x080fe200078208ff */
[----:B-1----:R-:W-:Y:S01]  /*df60*/  UIMAD UR6, UR73, UR6, URZ ;  /* 0x00000006490672a4 */ /* 0x002fe2000f8e02ff */
[----:B------:R-:W-:Y:S02]  /*df70*/  LEA R103, R90, R101, 0x1 ;  /* 0x000000655a677211 */ /* 0x000fe400078e08ff */
[-C--:B------:R-:W-:Y:S01]  /*df80*/  LEA.HI.X.SX32 R65, R67, R61.reuse, 0x1, P2 ;  /* 0x0000003d43417211 */ /* 0x080fe200010f0eff */
[----:B------:R-:W-:Y:S01]  /*df90*/  USHF.L.U32 UR8, UR6, 0x2, URZ ;  /* 0x0000000206087899 */ /* 0x000fe200080006ff */
[----:B------:R-:W-:Y:S01]  /*dfa0*/  LEA.HI.X.SX32 R67, R71, R61, 0x1, P1 ;  /* 0x0000003d47437211 */ /* 0x000fe200008f0eff */
[----:B------:R-:W-:Y:S01]  /*dfb0*/  UIMAD.WIDE UR6, UR6, 0x4, URZ ;  /* 0x00000004060678a5 */ /* 0x000fe2000f8e02ff */
[----:B------:R-:W-:-:S04]  /*dfc0*/  LEA R68, P1, R79, R60, 0x1 ;  /* 0x0000003c4f447211 */ /* 0x000fc800078208ff */
[-C--:B------:R-:W-:Y:S02]  /*dfd0*/  LEA.HI.X.SX32 R69, R79, R61.reuse, 0x1, P1 ;  /* 0x0000003d4f457211 */ /* 0x080fe400008f0eff */
[C---:B------:R-:W-:Y:S01]  /*dfe0*/  LEA R70, P1, R81.reuse, R60, 0x1 ;  /* 0x0000003c51467211 */ /* 0x040fe200078208ff */
[----:B------:R-:W-:Y:S03]  /*dff0*/  STS.128 [R3], R116 ;  /* 0x0000007403007388 */ /* 0x000fe60000000c00 */
[----:B------:R-:W-:Y:S01]  /*e000*/  LEA.HI.X.SX32 R71, R81, R61, 0x1, P1 ;  /* 0x0000003d51477211 */ /* 0x000fe200008f0eff */
[----:B------:R0:W-:Y:S01]  /*e010*/  STS.128 [R3+0x400], R104 ;  /* 0x0004006803007388 */ /* 0x0001e20000000c00 */
[----:B------:R-:W-:Y:S01]  /*e020*/  BAR.SYNC.DEFER_BLOCKING 0x0 ;  /* 0x0000000000007b1d */ /* 0x000fe20000010000 */
[----:B0-----:R-:W-:-:S05]  /*e030*/  IMAD R3, R90, 0x2, R103 ;  /* 0x000000025a037824 */ /* 0x001fca00078e0267 */
[----:B------:R-:W-:-:S05]  /*e040*/  LEA R79, R90, R3, 0x1 ;  /* 0x000000035a4f7211 */ /* 0x000fca00078e08ff */
[C---:B------:R-:W-:Y:S01]  /*e050*/  IMAD R81, R90.reuse, 0x2, R79 ;  /* 0x000000025a517824 */ /* 0x040fe200078e024f */
[----:B------:R0:W-:Y:S04]  /*e060*/  STG.E.U16 desc[UR4][R62.64], R4 ;  /* 0x000000043e007986 */ /* 0x0001e8000c101504 */
[----:B------:R-:W-:Y:S02]  /*e070*/  LEA R105, R90, R81, 0x1 ;  /* 0x000000515a697211 */ /* 0x000fe400078e08ff */
[----:B0-----:R-:W-:Y:S02]  /*e080*/  PRMT R63, R4, 0x7632, R63 ;  /* 0x00007632043f7816 */ /* 0x001fe4000000003f */
[----:B------:R-:W-:-:S03]  /*e090*/  LEA R62, P1, R89, R60, 0x1 ;  /* 0x0000003c593e7211 */ /* 0x000fc600078208ff */
[----:B------:R0:W-:Y:S04]  /*e0a0*/  STG.E.U16 desc[UR4][R64.64], R63 ;  /* 0x0000003f40007986 */ /* 0x0001e8000c101504 */
[----:B------:R1:W-:Y:S01]  /*e0b0*/  STG.E.U16 desc[UR4][R66.64], R5 ;  /* 0x0000000542007986 */ /* 0x0003e2000c101504 */
[----:B0-----:R-:W-:Y:S02]  /*e0c0*/  PRMT R65, R5, 0x7632, R65 ;  /* 0x0000763205417816 */ /* 0x001fe40000000041 */
[----:B------:R-:W-:Y:S01]  /*e0d0*/  LEA.HI.X.SX32 R63, R89, R61, 0x1, P1 ;  /* 0x0000003d593f7211 */ /* 0x000fe200008f0eff */
[----:B------:R-:W-:Y:S01]  /*e0e0*/  IMAD R89, R90, 0x2, R105 ;  /* 0x000000025a597824 */ /* 0x000fe200078e0269 */
[----:B------:R-:W-:Y:S01]  /*e0f0*/  LEA R64, P1, R93, R60, 0x1 ;  /* 0x0000003c5d407211 */ /* 0x000fe200078208ff */
[----:B------:R0:W-:Y:S01]  /*e100*/  STG.E.U16 desc[UR4][R68.64], R65 ;  /* 0x0000004144007986 */ /* 0x0001e2000c101504 */
[----:B-1----:R-:W-:-:S03]  /*e110*/  PRMT R5, R6, 0x7632, R5 ;  /* 0x0000763206057816 */ /* 0x002fc60000000005 */
[----:B------:R-:W-:Y:S04]  /*e120*/  STG.E.U16 desc[UR4][R70.64], R6 ;  /* 0x0000000646007986 */ /* 0x000fe8000c101504 */
[----:B------:R1:W-:Y:S01]  /*e130*/  STG.E.U16 desc[UR4][R62.64], R5 ;  /* 0x000000053e007986 */ /* 0x0003e2000c101504 */
[----:B0-----:R-:W-:Y:S02]  /*e140*/  LEA.HI.X.SX32 R65, R93, R61, 0x1, P1 ;  /* 0x0000003d5d417211 */ /* 0x001fe400008f0eff */
[C---:B------:R-:W-:Y:S02]  /*e150*/  LEA R93, R90.reuse, R89, 0x1 ;  /* 0x000000595a5d7211 */ /* 0x040fe400078e08ff */
[C---:B------:R-:W-:Y:S01]  /*e160*/  LEA R4, P1, R73.reuse, R60, 0x1 ;  /* 0x0000003c49047211 */ /* 0x040fe200078208ff */
[----:B------:R-:W-:Y:S02]  /*e170*/  STG.E.U16 desc[UR4][R64.64], R7 ;  /* 0x0000000740007986 */ /* 0x000fe4000c101504 */
[----:B------:R-:W-:Y:S01]  /*e180*/  IMAD R107, R90, 0x2, R93 ;  /* 0x000000025a6b7824 */ /* 0x000fe200078e025d */
[----:B-1----:R-:W-:-:S02]  /*e190*/  LEA.HI.X.SX32 R5, R73, R61, 0x1, P1 ;  /* 0x0000003d49057211 */ /* 0x002fc400008f0eff */
[CC--:B------:R-:W-:Y:S02]  /*e1a0*/  LEA R66, P1, R77.reuse, R60.reuse, 0x1 ;  /* 0x0000003c4d427211 */ /* 0x0c0fe400078208ff */
[C---:B------:R-:W-:Y:S02]  /*e1b0*/  LEA R73, R90.reuse, R107, 0x1 ;  /* 0x0000006b5a497211 */ /* 0x040fe400078e08ff */
[-C--:B------:R-:W-:Y:S02]  /*e1c0*/  LEA.HI.X.SX32 R67, R77, R61.reuse, 0x1, P1 ;  /* 0x0000003d4d437211 */ /* 0x080fe400008f0eff */
[----:B------:R-:W-:Y:S01]  /*e1d0*/  LEA R68, P1, R85, R60, 0x1 ;  /* 0x0000003c55447211 */ /* 0x000fe200078208ff */
[----:B------:R-:W-:Y:S01]  /*e1e0*/  IMAD R71, R90, 0x2, R73 ;  /* 0x000000025a477824 */ /* 0x000fe200078e0249 */
[----:B------:R-:W-:Y:S02]  /*e1f0*/  PRMT R63, R7, 0x7632, R63 ;  /* 0x00007632073f7816 */ /* 0x000fe4000000003f */
[----:B------:R-:W-:-:S02]  /*e200*/  LEA.HI.X.SX32 R69, R85, R61, 0x1, P1 ;  /* 0x0000003d55457211 */ /* 0x000fc400008f0eff */
[----:B------:R-:W-:Y:S01]  /*e210*/  LEA R77, R90, R71, 0x1 ;  /* 0x000000475a4d7211 */ /* 0x000fe200078e08ff */
[----:B------:R0:W-:Y:S01]  /*e220*/  STG.E.U16 desc[UR4][R4.64], R63 ;  /* 0x0000003f04007986 */ /* 0x0001e2000c101504 */
[----:B------:R-:W-:-:S03]  /*e230*/  LEA R62, P1, R87, R60, 0x1 ;  /* 0x0000003c573e7211 */ /* 0x000fc600078208ff */
[----:B------:R-:W-:Y:S01]  /*e240*/  IMAD R85, R90, 0x2, R77 ;  /* 0x000000025a557824 */ /* 0x000fe200078e024d */
[----:B--2---:R-:W-:Y:S01]  /*e250*/  STG.E.U16 desc[UR4][R66.64], R12 ;  /* 0x0000000c42007986 */ /* 0x004fe2000c101504 */
[----:B0-----:R-:W-:-:S03]  /*e260*/  LEA.HI.X.SX32 R63, R87, R61, 0x1, P1 ;  /* 0x0000003d573f7211 */ /* 0x001fc600008f0eff */
[----:B------:R-:W-:Y:S02]  /*e270*/  LEA R87, R90, R85, 0x1 ;  /* 0x000000555a577211 */ /* 0x000fe400078e08ff */
[CC--:B------:R-:W-:Y:S02]  /*e280*/  LEA R6, P1, R95.reuse, R60.reuse, 0x1 ;  /* 0x0000003c5f067211 */ /* 0x0c0fe400078208ff */
[----:B------:R-:W-:Y:S01]  /*e290*/  PRMT R5, R12, 0x7632, R5 ;  /* 0x000076320c057816 */ /* 0x000fe20000000005 */
[C---:B------:R-:W-:Y:S01]  /*e2a0*/  IMAD R109, R90.reuse, 0x2, R87 ;  /* 0x000000025a6d7824 */ /* 0x040fe200078e0257 */
[----:B------:R-:W-:Y:S02]  /*e2b0*/  LEA.HI.X.SX32 R7, R95, R61, 0x1, P1 ;  /* 0x0000003d5f077211 */ /* 0x000fe400008f0eff */
[----:B------:R-:W-:Y:S01]  /*e2c0*/  LEA R4, P1, R75, R60, 0x1 ;  /* 0x0000003c4b047211 */ /* 0x000fe200078208ff */
[----:B------:R0:W-:Y:S01]  /*e2d0*/  STG.E.U16 desc[UR4][R68.64], R5 ;  /* 0x0000000544007986 */ /* 0x0001e2000c101504 */
[----:B------:R-:W-:-:S03]  /*e2e0*/  LEA R95, R90, R109, 0x1 ;  /* 0x0000006d5a5f7211 */ /* 0x000fc600078e08ff */
[----:B------:R1:W-:Y:S01]  /*e2f0*/  STG.E.U16 desc[UR4][R62.64], R13 ;  /* 0x0000000d3e007986 */ /* 0x0003e2000c101504 */
[----:B0-----:R-:W-:Y:S01]  /*e300*/  LEA.HI.X.SX32 R5, R75, R61, 0x1, P1 ;  /* 0x0000003d4b057211 */ /* 0x001fe200008f0eff */
[C---:B------:R-:W-:Y:S01]  /*e310*/  IMAD R75, R90.reuse, 0x2, R95 ;  /* 0x000000025a4b7824 */ /* 0x040fe200078e025f */
[-C--:B------:R-:W-:Y:S02]  /*e320*/  LEA R64, P1, R83, R60.reuse, 0x1 ;  /* 0x0000003c53407211 */ /* 0x080fe400078208ff */
[----:B-1----:R-:W-:Y:S02]  /*e330*/  PRMT R63, R13, 0x7632, R63 ;  /* 0x000076320d3f7816 */ /* 0x002fe4000000003f */
[C---:B------:R-:W-:Y:S02]  /*e340*/  LEA R69, R90.reuse, R75, 0x1 ;  /* 0x0000004b5a457211 */ /* 0x040fe400078e08ff */
[----:B------:R-:W-:Y:S01]  /*e350*/  LEA.HI.X.SX32 R65, R83, R61, 0x1, P1 ;  /* 0x0000003d53417211 */ /* 0x000fe200008f0eff */
[----:B------:R0:W-:Y:S01]  /*e360*/  STG.E.U16 desc[UR4][R6.64], R63 ;  /* 0x0000003f06007986 */ /* 0x0001e2000c101504 */
[----:B------:R-:W-:Y:S01]  /*e370*/  LEA R66, P1, R91, R60, 0x1 ;  /* 0x0000003c5b427211 */ /* 0x000fe200078208ff */
[----:B------:R-:W-:-:S02]  /*e380*/  IMAD R83, R90, 0x2, R69 ;  /* 0x000000025a537824 */ /* 0x000fc400078e0245 */
[----:B------:R1:W-:Y:S01]  /*e390*/  STG.E.U16 desc[UR4][R4.64], R14 ;  /* 0x0000000e04007986 */ /* 0x0003e2000c101504 */
[----:B------:R-:W-:Y:S02]  /*e3a0*/  LEA.HI.X.SX32 R67, R91, R61, 0x1, P1 ;  /* 0x0000003d5b437211 */ /* 0x000fe400008f0eff */
[----:B------:R-:W-:Y:S02]  /*e3b0*/  LEA R91, R90, R83, 0x1 ;  /* 0x000000535a5b7211 */ /* 0x000fe400078e08ff */
[----:B------:R-:W-:-:S03]  /*e3c0*/  LEA R12, P1, R97, R60, 0x1 ;  /* 0x0000003c610c7211 */ /* 0x000fc600078208ff */
[C---:B------:R-:W-:Y:S01]  /*e3d0*/  IMAD R111, R90.reuse, 0x2, R91 ;  /* 0x000000025a6f7824 */ /* 0x040fe200078e025b */
[----:B------:R-:W-:Y:S02]  /*e3e0*/  LEA.HI.X.SX32 R13, R97, R61, 0x1, P1 ;  /* 0x0000003d610d7211 */ /* 0x000fe400008f0eff */
[CC--:B0-----:R-:W-:Y:S02]  /*e3f0*/  LEA R6, P1, R99.reuse, R60.reuse, 0x1 ;  /* 0x0000003c63067211 */ /* 0x0c1fe400078208ff */
[----:B------:R-:W-:Y:S02]  /*e400*/  LEA R97, R90, R111, 0x1 ;  /* 0x0000006f5a617211 */ /* 0x000fe400078e08ff */
[----:B-1----:R-:W-:Y:S02]  /*e410*/  PRMT R5, R14, 0x7632, R5 ;  /* 0x000076320e057816 */ /* 0x002fe40000000005 */
[----:B------:R-:W-:Y:S01]  /*e420*/  LEA.HI.X.SX32 R7, R99, R61, 0x1, P1 ;  /* 0x0000003d63077211 */ /* 0x000fe200008f0eff */
[----:B------:R-:W-:Y:S01]  /*e430*/  IMAD R99, R90, 0x2, R97 ;  /* 0x000000025a637824 */ /* 0x000fe200078e0261 */
[----:B------:R-:W-:Y:S01]  /*e440*/  LEA R4, P1, R101, R60, 0x1 ;  /* 0x0000003c65047211 */ /* 0x000fe200078208ff */
[----:B------:R0:W-:Y:S01]  /*e450*/  STG.E.U16 desc[UR4][R64.64], R5 ;  /* 0x0000000540007986 */ /* 0x0001e2000c101504 */
[----:B------:R-:W-:-:S03]  /*e460*/  PRMT R63, R15, 0x7632, R63 ;  /* 0x000076320f3f7816 */ /* 0x000fc6000000003f */
[----:B------:R-:W-:Y:S04]  /*e470*/  STG.E.U16 desc[UR4][R66.64], R15 ;  /* 0x0000000f42007986 */ /* 0x000fe8000c101504 */
[----:B------:R1:W-:Y:S01]  /*e480*/  STG.E.U16 desc[UR4][R12.64], R63 ;  /* 0x0000003f0c007986 */ /* 0x0003e2000c101504 */
[----:B0-----:R-:W-:-:S03]  /*e490*/  LEA R65, R90, R99, 0x1 ;  /* 0x000000635a417211 */ /* 0x001fc600078e08ff */
[----:B---3--:R0:W-:Y:S01]  /*e4a0*/  STG.E.U16 desc[UR4][R6.64], R20 ;  /* 0x0000001406007986 */ /* 0x0081e2000c101504 */
[----:B------:R-:W-:Y:S02]  /*e4b0*/  LEA.HI.X.SX32 R5, R101, R61, 0x1, P1 ;  /* 0x0000003d65057211 */ /* 0x000fe400008f0eff */
[----:B------:R-:W-:Y:S01]  /*e4c0*/  LEA R62, P1, R103, R60, 0x1 ;  /* 0x0000003c673e7211 */ /* 0x000fe200078208ff */
[----:B------:R-:W-:-:S03]  /*e4d0*/  IMAD R101, R90, 0x2, R65 ;  /* 0x000000025a657824 */ /* 0x000fc600078e0241 */
[----:B-1----:R-:W-:Y:S02]  /*e4e0*/  LEA.HI.X.SX32 R63, R103, R61, 0x1, P1 ;  /* 0x0000003d673f7211 */ /* 0x002fe400008f0eff */
[----:B------:R-:W-:Y:S02]  /*e4f0*/  LEA R67, R90, R101, 0x1 ;  /* 0x000000655a437211 */ /* 0x000fe400078e08ff */
[CC--:B------:R-:W-:Y:S02]  /*e500*/  LEA R14, P1, R3.reuse, R60.reuse, 0x1 ;  /* 0x0000003c030e7211 */ /* 0x0c0fe400078208ff */
[----:B0-----:R-:W-:Y:S01]  /*e510*/  PRMT R7, R20, 0x7632, R7 ;  /* 0x0000763214077816 */ /* 0x001fe20000000007 */
[C---:B------:R-:W-:Y:S01]  /*e520*/  IMAD R103, R90.reuse, 0x2, R67 ;  /* 0x000000025a677824 */ /* 0x040fe200078e0243 */
[----:B------:R-:W-:Y:S02]  /*e530*/  LEA.HI.X.SX32 R15, R3, R61, 0x1, P1 ;  /* 0x0000003d030f7211 */ /* 0x000fe400008f0eff */
[----:B------:R-:W-:Y:S01]  /*e540*/  LEA R12, P1, R79, R60, 0x1 ;  /* 0x0000003c4f0c7211 */ /* 0x000fe200078208ff */
[----:B------:R0:W-:Y:S01]  /*e550*/  STG.E.U16 desc[UR4][R4.64], R7 ;  /* 0x0000000704007986 */ /* 0x0001e2000c101504 */
[----:B------:R-:W-:-:S02]  /*e560*/  LEA R113, R90, R103, 0x1 ;  /* 0x000000675a717211 */ /* 0x000fc400078e08ff */
[----:B------:R-:W-:Y:S01]  /*e570*/  LEA.HI.X.SX32 R13, R79, R61, 0x1, P1 ;  /* 0x0000003d4f0d7211 */ /* 0x000fe200008f0eff */
[----:B------:R1:W-:Y:S01]  /*e580*/  STG.E.U16 desc[UR4][R62.64], R21 ;  /* 0x000000153e007986 */ /* 0x0003e2000c101504 */
[-C--:B------:R-:W-:Y:S01]  /*e590*/  LEA R6, P1, R81, R60.reuse, 0x1 ;  /* 0x0000003c51067211 */ /* 0x080fe200078208ff */
[C---:B------:R-:W-:Y:S01]  /*e5a0*/  IMAD R115, R90.reuse, 0x2, R113 ;  /* 0x000000025a737824 */ /* 0x040fe200078e0271 */
[----:B------:R-:W-:Y:S02]  /*e5b0*/  PRMT R3, R21, 0x7632, R3 ;  /* 0x0000763215037816 */ /* 0x000fe40000000003 */
[----:B------:R-:W-:Y:S02]  /*e5c0*/  LEA R20, P2, R89, R60, 0x1 ;  /* 0x0000003c59147211 */ /* 0x000fe400078408ff */
[----:B------:R-:W-:Y:S01]  /*e5d0*/  LEA R79, R90, R115, 0x1 ;  /* 0x000000735a4f7211 */ /* 0x000fe200078e08ff */
[----:B------:R2:W-:Y:S01]  /*e5e0*/  STG.E.U16 desc[UR4][R14.64], R3 ;  /* 0x000000030e007986 */ /* 0x0005e2000c101504 */
[----:B0-----:R-:W-:-:S02]  /*e5f0*/  LEA.HI.X.SX32 R7, R81, R61, 0x1, P1 ;  /* 0x0000003d51077211 */ /* 0x001fc400008f0eff */
[----:B------:R-:W-:Y:S01]  /*e600*/  PRMT R5, R22, 0x7632, R5 ;  /* 0x0000763216057816 */ /* 0x000fe20000000005 */
[C---:B------:R-:W-:Y:S01]  /*e610*/  IMAD R81, R90.reuse, 0x2, R79 ;  /* 0x000000025a517824 */ /* 0x040fe200078e024f */
[-C--:B------:R-:W-:Y:S01]  /*e620*/  LEA R4, P1, R105, R60.reuse, 0x1 ;  /* 0x0000003c69047211 */ /* 0x080fe200078208ff */
[----:B------:R-:W-:Y:S01]  /*e630*/  STG.E.U16 desc[UR4][R12.64], R22 ;  /* 0x000000160c007986 */ /* 0x000fe2000c101504 */
[----:B-1----:R-:W-:Y:S02]  /*e640*/  LEA.HI.X.SX32 R21, R89, R61, 0x1, P2 ;  /* 0x0000003d59157211 */ /* 0x002fe400010f0eff */
[----:B------:R-:W-:Y:S01]  /*e650*/  LEA R117, R90, R81, 0x1 ;  /* 0x000000515a757211 */ /* 0x000fe200078e08ff */
[----:B------:R0:W-:Y:S01]  /*e660*/  STG.E.U16 desc[UR4][R6.64], R5 ;  /* 0x0000000506007986 */ /* 0x0001e2000c101504 */
[----:B------:R-:W-:Y:S02]  /*e670*/  LEA R62, P2, R69, R60, 0x1 ;  /* 0x0000003c453e7211 */ /* 0x000fe400078408ff */
[----:B--2---:R-:W-:-:S02]  /*e680*/  PRMT R3, R23, 0x7632, R3 ;  /* 0x0000763217037816 */ /* 0x004fc40000000003 */
[-C--:B------:R-:W-:Y:S02]  /*e690*/  LEA.HI.X.SX32 R63, R69, R61.reuse, 0x1, P2 ;  /* 0x0000003d453f7211 */ /* 0x080fe400010f0eff */
[----:B0-----:R-:W-:Y:S01]  /*e6a0*/  LEA.HI.X.SX32 R5, R105, R61, 0x1, P1 ;  /* 0x0000003d69057211 */ /* 0x001fe200008f0eff */
[----:B------:R-:W-:Y:S01]  /*e6b0*/  IMAD R105, R90, 0x2, R117 ;  /* 0x000000025a697824 */ /* 0x000fe200078e0275 */
[----:B------:R-:W-:-:S03]  /*e6c0*/  LEA R14, P1, R93, R60, 0x1 ;  /* 0x0000003c5d0e7211 */ /* 0x000fc600078208ff */
[----:B------:R0:W-:Y:S01]  /*e6d0*/  STG.E.U16 desc[UR4][R4.64], R23 ;  /* 0x0000001704007986 */ /* 0x0001e2000c101504 */
[C---:B------:R-:W-:Y:S02]  /*e6e0*/  LEA R89, R90.reuse, R105, 0x1 ;  /* 0x000000695a597211 */ /* 0x040fe400078e08ff */
[-C--:B------:R-:W-:Y:S01]  /*e6f0*/  LEA.HI.X.SX32 R15, R93, R61.reuse, 0x1, P1 ;  /* 0x0000003d5d0f7211 */ /* 0x080fe200008f0eff */
[----:B------:R1:W-:Y:S01]  /*e700*/  STG.E.U16 desc[UR4][R20.64], R3 ;  /* 0x0000000314007986 */ /* 0x0003e2000c101504 */
[C---:B------:R-:W-:Y:S01]  /*e710*/  LEA R6, P1, R107.reuse, R60, 0x1 ;  /* 0x0000003c6b067211 */ /* 0x040fe200078208ff */
[C---:B------:R-:W-:Y:S02]  /*e720*/  IMAD R93, R90.reuse, 0x2, R89 ;  /* 0x000000025a5d7824 */ /* 0x040fe400078e0259 */
[----:B----4-:R-:W-:Y:S01]  /*e730*/  STG.E.U16 desc[UR4][R14.64], R28 ;  /* 0x0000001c0e007986 */ /* 0x010fe2000c101504 */
[----:B------:R-:W-:Y:S02]  /*e740*/  LEA.HI.X.SX32 R7, R107, R61, 0x1, P1 ;  /* 0x0000003d6b077211 */ /* 0x000fe400008f0eff */
[----:B------:R-:W-:-:S02]  /*e750*/  LEA R119, R90, R93, 0x1 ;  /* 0x0000005d5a777211 */ /* 0x000fc400078e08ff */
[CC--:B------:R-:W-:Y:S02]  /*e760*/  LEA R12, P1, R73.reuse, R60.reuse, 0x1 ;  /* 0x0000003c490c7211 */ /* 0x0c0fe400078208ff */
[----:B0-----:R-:W-:Y:S01]  /*e770*/  PRMT R5, R28, 0x7632, R5 ;  /* 0x000076321c057816 */ /* 0x001fe20000000005 */
[C---:B------:R-:W-:Y:S01]  /*e780*/  IMAD R107, R90.reuse, 0x2, R119 ;  /* 0x000000025a6b7824 */ /* 0x040fe200078e0277 */
[----:B------:R-:W-:Y:S02]  /*e790*/  LEA.HI.X.SX32 R13, R73, R61, 0x1, P1 ;  /* 0x0000003d490d7211 */ /* 0x000fe400008f0eff */
[----:B------:R-:W-:Y:S01]  /*e7a0*/  LEA R4, P1, R71, R60, 0x1 ;  /* 0x0000003c47047211 */ /* 0x000fe200078208ff */
[----:B------:R0:W-:Y:S01]  /*e7b0*/  STG.E.U16 desc[UR4][R6.64], R5 ;  /* 0x0000000506007986 */ /* 0x0001e2000c101504 */
[C---:B------:R-:W-:Y:S02]  /*e7c0*/  LEA R121, R90.reuse, R107, 0x1 ;  /* 0x0000006b5a797211 */ /* 0x040fe400078e08ff */
[----:B-1----:R-:W-:Y:S01]  /*e7d0*/  PRMT R3, R29, 0x7632, R3 ;  /* 0x000076321d037816 */ /* 0x002fe20000000003 */
[----:B------:R1:W-:Y:S02]  /*e7e0*/  STG.E.U16 desc[UR4][R12.64], R29 ;  /* 0x0000001d0c007986 */ /* 0x0003e4000c101504 */
[----:B------:R-:W-:-:S05]  /*e7f0*/  IMAD R123, R90, 0x2, R121 ;  /* 0x000000025a7b7824 */ /* 0x000fca00078e0279 */
[C---:B------:R-:W-:Y:S02]  /*e800*/  LEA R125, R90.reuse, R123, 0x1 ;  /* 0x0000007b5a7d7211 */ /* 0x040fe400078e08ff */
[-C--:B0-----:R-:W-:Y:S02]  /*e810*/  LEA.HI.X.SX32 R5, R71, R61.reuse, 0x1, P1 ;  /* 0x0000003d47057211 */ /* 0x081fe400008f0eff */
[C---:B------:R-:W-:Y:S01]  /*e820*/  LEA R20, P1, R77.reuse, R60, 0x1 ;  /* 0x0000003c4d147211 */ /* 0x040fe200078208ff */
[C---:B------:R-:W-:Y:S02]  /*e830*/  IMAD R127, R90.reuse, 0x2, R125 ;  /* 0x000000025a7f7824 */ /* 0x040fe400078e027d */
[----:B------:R0:W-:Y:S01]  /*e840*/  STG.E.U16 desc[UR4][R4.64], R3 ;  /* 0x0000000304007986 */ /* 0x0001e2000c101504 */
[----:B------:R-:W-:Y:S02]  /*e850*/  LEA.HI.X.SX32 R21, R77, R61, 0x1, P1 ;  /* 0x0000003d4d157211 */ /* 0x000fe400008f0eff */
[----:B------:R-:W-:-:S02]  /*e860*/  LEA R129, R90, R127, 0x1 ;  /* 0x0000007f5a817211 */ /* 0x000fc400078e08ff */
[CC--:B------:R-:W-:Y:S01]  /*e870*/  LEA R14, P1, R85.reuse, R60.reuse, 0x1 ;  /* 0x0000003c550e7211 */ /* 0x0c0fe200078208ff */
[----:B------:R-:W-:Y:S02]  /*e880*/  STG.E.U16 desc[UR4][R20.64], R30 ;  /* 0x0000001e14007986 */ /* 0x000fe4000c101504 */
[C---:B------:R-:W-:Y:S01]  /*e890*/  IMAD R131, R90.reuse, 0x2, R129 ;  /* 0x000000025a837824 */ /* 0x040fe200078e0281 */
[----:B------:R-:W-:Y:S02]  /*e8a0*/  LEA.HI.X.SX32 R15, R85, R61, 0x1, P1 ;  /* 0x0000003d550f7211 */ /* 0x000fe400008f0eff */
[C---:B------:R-:W-:Y:S02]  /*e8b0*/  LEA R6, P1, R87.reuse, R60, 0x1 ;  /* 0x0000003c57067211 */ /* 0x040fe400078208ff */
[----:B------:R-:W-:Y:S02]  /*e8c0*/  LEA R135, R90, R131, 0x1 ;  /* 0x000000835a877211 */ /* 0x000fe400078e08ff */
[----:B------:R-:W-:-:S02]  /*e8d0*/  LEA.HI.X.SX32 R7, R87, R61, 0x1, P1 ;  /* 0x0000003d57077211 */ /* 0x000fc400008f0eff */
[CC--:B-1----:R-:W-:Y:S01]  /*e8e0*/  LEA R12, P1, R109.reuse, R60.reuse, 0x1 ;  /* 0x0000003c6d0c7211 */ /* 0x0c2fe200078208ff */
[----:B------:R-:W-:Y:S01]  /*e8f0*/  IMAD R137, R90, 0x2, R135 ;  /* 0x000000025a897824 */ /* 0x000fe200078e0287 */
[----:B0-----:R-:W-:Y:S02]  /*e900*/  PRMT R5, R30, 0x7632, R5 ;  /* 0x000076321e057816 */ /* 0x001fe40000000005 */
[----:B------:R-:W-:Y:S02]  /*e910*/  LEA.HI.X.SX32 R13, R109, R61, 0x1, P1 ;  /* 0x0000003d6d0d7211 */ /* 0x000fe400008f0eff */
[C---:B------:R-:W-:Y:S01]  /*e920*/  LEA R109, R90.reuse, R137, 0x1 ;  /* 0x000000895a6d7211 */ /* 0x040fe200078e08ff */
[----:B------:R0:W-:Y:S01]  /*e930*/  STG.E.U16 desc[UR4][R14.64], R5 ;  /* 0x000000050e007986 */ /* 0x0001e2000c101504 */
[----:B------:R-:W-:Y:S02]  /*e940*/  LEA R4, P1, R95, R60, 0x1 ;  /* 0x0000003c5f047211 */ /* 0x000fe400078208ff */
[----:B------:R-:W-:Y:S01]  /*e950*/  PRMT R3, R31, 0x7632, R3 ;  /* 0x000076321f037816 */ /* 0x000fe20000000003 */
[C---:B------:R-:W-:Y:S01]  /*e960*/  IMAD R139, R90.reuse, 0x2, R109 ;  /* 0x000000025a8b7824 */ /* 0x040fe200078e026d */
[----:B------:R1:W-:Y:S04]  /*e970*/  STG.E.U16 desc[UR4][R6.64], R31 ;  /* 0x0000001f06007986 */ /* 0x0003e8000c101504 */
[----:B------:R-:W-:Y:S01]  /*e980*/  LEA R141, R90, R139, 0x1 ;  /* 0x0000008b5a8d7211 */ /* 0x000fe200078e08ff */
[----:B------:R2:W-:Y:S01]  /*e990*/  STG.E.U16 desc[UR4][R12.64], R3 ;  /* 0x000000030c007986 */ /* 0x0005e2000c101504 */
[----:B0-----:R-:W-:-:S03]  /*e9a0*/  LEA.HI.X.SX32 R5, R95, R61, 0x1, P1 ;  /* 0x0000003d5f057211 */ /* 0x001fc600008f0eff */
[C---:B------:R-:W-:Y:S01]  /*e9b0*/  IMAD R143, R90.reuse, 0x2, R141 ;  /* 0x000000025a8f7824 */ /* 0x040fe200078e028d */
[-C--:B------:R-:W-:Y:S01]  /*e9c0*/  LEA R20, P1, R75, R60.reuse, 0x1 ;  /* 0x0000003c4b147211 */ /* 0x080fe200078208ff */
[----:B-----5:R0:W-:Y:S01]  /*e9d0*/  STG.E.U16 desc[UR4][R4.64], R40 ;  /* 0x0000002804007986 */ /* 0x0201e2000c101504 */
[-C--:B------:R-:W-:Y:S02]  /*e9e0*/  LEA R14, P2, R91, R60.reuse, 0x1 ;  /* 0x0000003c5b0e7211 */ /* 0x080fe400078408ff */
[----:B-1----:R-:W-:Y:S02]  /*e9f0*/  LEA R7, R90, R143, 0x1 ;  /* 0x0000008f5a077211 */ /* 0x002fe400078e08ff */
[----:B--2---:R-:W-:Y:S02]  /*ea00*/  PRMT R13, R40, 0x7632, R13 ;  /* 0x00007632280d7816 */ /* 0x004fe4000000000d */
[----:B------:R-:W-:Y:S01]  /*ea10*/  LEA.HI.X.SX32 R21, R75, R61, 0x1, P1 ;  /* 0x0000003d4b157211 */ /* 0x000fe200008f0eff */
[----:B------:R-:W-:Y:S01]  /*ea20*/  IMAD R145, R90, 0x2, R7 ;  /* 0x000000025a917824 */ /* 0x000fe200078e0207 */
[----:B------:R-:W-:-:S02]  /*ea30*/  LEA R12, P1, R83, R60, 0x1 ;  /* 0x0000003c530c7211 */ /* 0x000fc400078208ff */
[----:B------:R-:W-:Y:S01]  /*ea40*/  LEA.HI.X.SX32 R15, R91, R61, 0x1, P2 ;  /* 0x0000003d5b0f7211 */ /* 0x000fe200010f0eff */
[----:B------:R1:W-:Y:S01]  /*ea50*/  STG.E.U16 desc[UR4][R20.64], R13 ;  /* 0x0000000d14007986 */ /* 0x0003e2000c101504 */
[C---:B------:R-:W-:Y:S02]  /*ea60*/  LEA R147, R90.reuse, R145, 0x1 ;  /* 0x000000915a937211 */ /* 0x040fe400078e08ff */
[-C--:B------:R-:W-:Y:S01]  /*ea70*/  LEA R28, P2, R97, R60.reuse, 0x1 ;  /* 0x0000003c611c7211 */ /* 0x080fe200078408ff */
[----:B------:R2:W-:Y:S01]  /*ea80*/  STG.E.U16 desc[UR4][R62.64], R41 ;  /* 0x000000293e007986 */ /* 0x0005e2000c101504 */
[----:B------:R-:W-:Y:S01]  /*ea90*/  PRMT R3, R41, 0x7632, R3 ;  /* 0x0000763229037816 */ /* 0x000fe20000000003 */
[----:B0-----:R-:W-:Y:S01]  /*eaa0*/  IMAD R5, R90, 0x2, R147 ;  /* 0x000000025a057824 */ /* 0x001fe200078e0293 */
[----:B------:R-:W-:Y:S02]  /*eab0*/  LEA.HI.X.SX32 R29, R97, R61, 0x1, P2 ;  /* 0x0000003d611d7211 */ /* 0x000fe400010f0eff */
[----:B------:R-:W-:-:S02]  /*eac0*/  LEA R40, P2, R101, R60, 0x1 ;  /* 0x0000003c65287211 */ /* 0x000fc400078408ff */
[----:B-1----:R-:W-:Y:S02]  /*ead0*/  LEA.HI.X.SX32 R13, R83, R61, 0x1, P1 ;  /* 0x0000003d530d7211 */ /* 0x002fe400008f0eff */
[C---:B------:R-:W-:Y:S02]  /*eae0*/  LEA R83, R90.reuse, R5, 0x1 ;  /* 0x000000055a537211 */ /* 0x040fe400078e08ff */
[-C--:B------:R-:W-:Y:S01]  /*eaf0*/  LEA R22, P1, R111, R60.reuse, 0x1 ;  /* 0x0000003c6f167211 */ /* 0x080fe200078208ff */
[----:B------:R0:W-:Y:S01]  /*eb00*/  STG.E.U16 desc[UR4][R12.64], R3 ;  /* 0x000000030c007986 */ /* 0x0001e2000c101504 */
[-C--:B------:R-:W-:Y:S01]  /*eb10*/  LEA R20, P3, R99, R60.reuse, 0x1 ;  /* 0x0000003c63147211 */ /* 0x080fe200078608ff */
[----:B------:R-:W-:Y:S01]  /*eb20*/  IMAD R91, R90, 0x2, R83 ;  /* 0x000000025a5b7824 */ /* 0x000fe200078e0253 */
[----:B------:R-:W-:Y:S01]  /*eb30*/  LEA.HI.X.SX32 R23, R111, R61, 0x1, P1 ;  /* 0x0000003d6f177211 */ /* 0x000fe200008f0eff */
[----:B------:R1:W-:Y:S01]  /*eb40*/  STG.E.U16 desc[UR4][R14.64], R42 ;  /* 0x0000002a0e007986 */ /* 0x0003e2000c101504 */
[----:B------:R-:W-:-:S02]  /*eb50*/  LEA R30, P1, R65, R60, 0x1 ;  /* 0x0000003c411e7211 */ /* 0x000fc400078208ff */
[C---:B------:R-:W-:Y:S02]  /*eb60*/  LEA R149, R90.reuse, R91, 0x1 ;  /* 0x0000005b5a957211 */ /* 0x040fe400078e08ff */
[-C--:B------:R-:W-:Y:S02]  /*eb70*/  LEA.HI.X.SX32 R31, R65, R61.reuse, 0x1, P1 ;  /* 0x0000003d411f7211 */ /* 0x080fe400008f0eff */
[----:B------:R-:W-:Y:S01]  /*eb80*/  LEA R64, P1, R103, R60, 0x1 ;  /* 0x0000003c67407211 */ /* 0x000fe200078208ff */
[C---:B------:R-:W-:Y:S01]  /*eb90*/  IMAD R151, R90.reuse, 0x2, R149 ;  /* 0x000000025a977824 */ /* 0x040fe200078e0295 */
[-C--:B------:R-:W-:Y:S02]  /*eba0*/  LEA.HI.X.SX32 R21, R99, R61.reuse, 0x1, P3 ;  /* 0x0000003d63157211 */ /* 0x080fe400018f0eff */
[----:B------:R-:W-:Y:S02]  /*ebb0*/  LEA.HI.X.SX32 R65, R103, R61, 0x1, P1 ;  /* 0x0000003d67417211 */ /* 0x000fe400008f0eff */
[----:B------:R-:W-:-:S02]  /*ebc0*/  LEA R153, R90, R151, 0x1 ;  /* 0x000000975a997211 */ /* 0x000fc400078e08ff */
[-C--:B------:R-:W-:Y:S02]  /*ebd0*/  LEA R70, P1, R79, R60.reuse, 0x1 ;  /* 0x0000003c4f467211 */ /* 0x080fe400078208ff */
[-C--:B--2---:R-:W-:Y:S01]  /*ebe0*/  LEA R62, P3, R67, R60.reuse, 0x1 ;  /* 0x0000003c433e7211 */ /* 0x084fe200078608ff */
[C---:B------:R-:W-:Y:S01]  /*ebf0*/  IMAD R155, R90.reuse, 0x2, R153 ;  /* 0x000000025a9b7824 */ /* 0x040fe200078e0299 */
[-C--:B------:R-:W-:Y:S02]  /*ec00*/  LEA.HI.X.SX32 R71, R79, R61.reuse, 0x1, P1 ;  /* 0x0000003d4f477211 */ /* 0x080fe400008f0eff */
[----:B------:R-:W-:Y:S02]  /*ec10*/  LEA.HI.X.SX32 R63, R67, R61, 0x1, P3 ;  /* 0x0000003d433f7211 */ /* 0x000fe400018f0eff */
[----:B------:R-:W-:Y:S02]  /*ec20*/  LEA R157, R90, R155, 0x1 ;  /* 0x0000009b5a9d7211 */ /* 0x000fe400078e08ff */
[----:B------:R-:W-:-:S02]  /*ec30*/  LEA R68, P3, R115, R60, 0x1 ;  /* 0x0000003c73447211 */ /* 0x000fc400078608ff */
[-C--:B------:R-:W-:Y:S01]  /*ec40*/  LEA.HI.X.SX32 R41, R101, R61.reuse, 0x1, P2 ;  /* 0x0000003d65297211 */ /* 0x080fe200010f0eff */
[C---:B------:R-:W-:Y:S01]  /*ec50*/  IMAD R79, R90.reuse, 0x2, R157 ;  /* 0x000000025a4f7824 */ /* 0x040fe200078e029d */
[----:B------:R-:W-:Y:S02]  /*ec60*/  LEA.HI.X.SX32 R69, R115, R61, 0x1, P3 ;  /* 0x0000003d73457211 */ /* 0x000fe400018f0eff */
[CC--:B------:R-:W-:Y:S02]  /*ec70*/  LEA R74, P3, R117.reuse, R60.reuse, 0x1 ;  /* 0x0000003c754a7211 */ /* 0x0c0fe400078608ff */
[C---:B------:R-:W-:Y:S02]  /*ec80*/  LEA R159, R90.reuse, R79, 0x1 ;  /* 0x0000004f5a9f7211 */ /* 0x040fe400078e08ff */
[----:B------:R-:W-:Y:S02]  /*ec90*/  LEA.HI.X.SX32 R75, R117, R61, 0x1, P3 ;  /* 0x0000003d754b7211 */ /* 0x000fe400018f0eff */
[-C--:B------:R-:W-:Y:S01]  /*eca0*/  LEA R84, P3, R93, R60.reuse, 0x1 ;  /* 0x0000003c5d547211 */ /* 0x080fe200078608ff */
[----:B------:R-:W-:Y:S01]  /*ecb0*/  IMAD R161, R90, 0x2, R159 ;  /* 0x000000025aa17824 */ /* 0x000fe200078e029f */
[----:B------:R-:W-:-:S02]  /*ecc0*/  LEA R66, P2, R113, R60, 0x1 ;  /* 0x0000003c71427211 */ /* 0x000fc400078408ff */
[----:B------:R-:W-:Y:S02]  /*ecd0*/  LEA.HI.X.SX32 R85, R93, R61, 0x1, P3 ;  /* 0x0000003d5d557211 */ /* 0x000fe400018f0eff */
[C---:B------:R-:W-:Y:S02]  /*ece0*/  LEA R163, R90.reuse, R161, 0x1 ;  /* 0x000000a15aa37211 */ /* 0x040fe400078e08ff */
[-C--:B------:R-:W-:Y:S02]  /*ecf0*/  LEA R92, P3, R121, R60.reuse, 0x1 ;  /* 0x0000003c795c7211 */ /* 0x080fe400078608ff */
[-C--:B------:R-:W-:Y:S01]  /*ed00*/  LEA.HI.X.SX32 R67, R113, R61.reuse, 0x1, P2 ;  /* 0x0000003d71437211 */ /* 0x080fe200010f0eff */
[----:B------:R-:W-:Y:S01]  /*ed10*/  IMAD R165, R90, 0x2, R163 ;  /* 0x000000025aa57824 */ /* 0x000fe200078e02a3 */
[----:B------:R-:W-:Y:S02]  /*ed20*/  LEA.HI.X.SX32 R93, R121, R61, 0x1, P3 ;  /* 0x0000003d795d7211 */ /* 0x000fe400018f0eff */
[----:B------:R-:W-:-:S02]  /*ed30*/  LEA R72, P2, R81, R60, 0x1 ;  /* 0x0000003c51487211 */ /* 0x000fc400078408ff */
[C---:B------:R-:W-:Y:S02]  /*ed40*/  LEA R167, R90.reuse, R165, 0x1 ;  /* 0x000000a55aa77211 */ /* 0x040fe400078e08ff */
[-C--:B------:R-:W-:Y:S02]  /*ed50*/  LEA R76, P1, R105, R60.reuse, 0x1 ;  /* 0x0000003c694c7211 */ /* 0x080fe400078208ff */
[----:B------:R-:W-:Y:S01]  /*ed60*/  LEA R98, P3, R127, R60, 0x1 ;  /* 0x0000003c7f627211 */ /* 0x000fe200078608ff */
[C---:B------:R-:W-:Y:S01]  /*ed70*/  IMAD R169, R90.reuse, 0x2, R167 ;  /* 0x000000025aa97824 */ /* 0x040fe200078e02a7 */
[-C--:B------:R-:W-:Y:S02]  /*ed80*/  LEA.HI.X.SX32 R73, R81, R61.reuse, 0x1, P2 ;  /* 0x0000003d51497211 */ /* 0x080fe400010f0eff */
[----:B------:R-:W-:Y:S02]  /*ed90*/  LEA.HI.X.SX32 R77, R105, R61, 0x1, P1 ;  /* 0x0000003d694d7211 */ /* 0x000fe400008f0eff */
[----:B------:R-:W-:-:S02]  /*eda0*/  LEA R171, R90, R169, 0x1 ;  /* 0x000000a95aab7211 */ /* 0x000fc400078e08ff */
[----:B------:R-:W-:Y:S02]  /*edb0*/  LEA.HI.X.SX32 R99, R127, R61, 0x1, P3 ;  /* 0x0000003d7f637211 */ /* 0x000fe400018f0eff */
[-C--:B------:R-:W-:Y:S01]  /*edc0*/  LEA R80, P2, R89, R60.reuse, 0x1 ;  /* 0x0000003c59507211 */ /* 0x080fe200078408ff */
[C---:B------:R-:W-:Y:S01]  /*edd0*/  IMAD R173, R90.reuse, 0x2, R171 ;  /* 0x000000025aad7824 */ /* 0x040fe200078e02ab */
[-C--:B------:R-:W-:Y:S02]  /*ede0*/  LEA R86, P1, R119, R60.reuse, 0x1 ;  /* 0x0000003c77567211 */ /* 0x080fe400078208ff */
[----:B------:R-:W-:Y:S02]  /*edf0*/  LEA R104, P3, R135, R60, 0x1 ;  /* 0x0000003c87687211 */ /* 0x000fe400078608ff */
[----:B------:R-:W-:Y:S02]  /*ee00*/  LEA R175, R90, R173, 0x1 ;  /* 0x000000ad5aaf7211 */ /* 0x000fe400078e08ff */
[----:B------:R-:W-:-:S02]  /*ee10*/  LEA.HI.X.SX32 R81, R89, R61, 0x1, P2 ;  /* 0x0000003d59517211 */ /* 0x000fc400010f0eff */
[-C--:B------:R-:W-:Y:S01]  /*ee20*/  LEA.HI.X.SX32 R87, R119, R61.reuse, 0x1, P1 ;  /* 0x0000003d77577211 */ /* 0x080fe200008f0eff */
[----:B------:R-:W-:Y:S01]  /*ee30*/  IMAD R177, R90, 0x2, R175 ;  /* 0x000000025ab17824 */ /* 0x000fe200078e02af */
[-C--:B------:R-:W-:Y:S02]  /*ee40*/  LEA.HI.X.SX32 R105, R135, R61.reuse, 0x1, P3 ;  /* 0x0000003d87697211 */ /* 0x080fe400018f0eff */
[-C--:B------:R-:W-:Y:S02]  /*ee50*/  LEA R88, P2, R107, R60.reuse, 0x1 ;  /* 0x0000003c6b587211 */ /* 0x080fe400078408ff */
[-C--:B------:R-:W-:Y:S02]  /*ee60*/  LEA R94, P1, R123, R60.reuse, 0x1 ;  /* 0x0000003c7b5e7211 */ /* 0x080fe400078208ff */
[----:B------:R-:W-:Y:S02]  /*ee70*/  LEA R110, P3, R139, R60, 0x1 ;  /* 0x0000003c8b6e7211 */ /* 0x000fe400078608ff */
[----:B------:R-:W-:-:S02]  /*ee80*/  LEA.HI.X.SX32 R89, R107, R61, 0x1, P2 ;  /* 0x0000003d6b597211 */ /* 0x000fc400010f0eff */
[-C--:B------:R-:W-:Y:S02]  /*ee90*/  LEA.HI.X.SX32 R95, R123, R61.reuse, 0x1, P1 ;  /* 0x0000003d7b5f7211 */ /* 0x080fe400008f0eff */
[----:B------:R-:W-:Y:S02]  /*eea0*/  LEA.HI.X.SX32 R111, R139, R61, 0x1, P3 ;  /* 0x0000003d8b6f7211 */ /* 0x000fe400018f0eff */
[-C--:B------:R-:W-:Y:S02]  /*eeb0*/  LEA R96, P2, R125, R60.reuse, 0x1 ;  /* 0x0000003c7d607211 */ /* 0x080fe400078408ff */
[-C--:B------:R-:W-:Y:S02]  /*eec0*/  LEA R100, P1, R129, R60.reuse, 0x1 ;  /* 0x0000003c81647211 */ /* 0x080fe400078208ff */
[----:B------:R-:W-:Y:S02]  /*eed0*/  LEA R116, P3, R7, R60, 0x1 ;  /* 0x0000003c07747211 */ /* 0x000fe400078608ff */
[----:B------:R-:W-:-:S02]  /*eee0*/  LEA R179, R90, R177, 0x1 ;  /* 0x000000b15ab37211 */ /* 0x000fc400078e08ff */
[-C--:B------:R-:W-:Y:S02]  /*eef0*/  LEA.HI.X.SX32 R97, R125, R61.reuse, 0x1, P2 ;  /* 0x0000003d7d617211 */ /* 0x080fe400010f0eff */
[-C--:B------:R-:W-:Y:S02]  /*ef00*/  LEA.HI.X.SX32 R101, R129, R61.reuse, 0x1, P1 ;  /* 0x0000003d81657211 */ /* 0x080fe400008f0eff */
[-C--:B------:R-:W-:Y:S01]  /*ef10*/  LEA.HI.X.SX32 R117, R7, R61.reuse, 0x1, P3 ;  /* 0x0000003d07757211 */ /* 0x080fe200018f0eff */
[----:B------:R-:W-:Y:S01]  /*ef20*/  IMAD R7, R90, 0x2, R179 ;  /* 0x000000025a077824 */ /* 0x000fe200078e02b3 */
[-C--:B------:R-:W-:Y:S02]  /*ef30*/  LEA R102, P2, R131, R60.reuse, 0x1 ;  /* 0x0000003c83667211 */ /* 0x080fe400078408ff */
[----:B------:R-:W-:Y:S02]  /*ef40*/  LEA R106, P1, R137, R60, 0x1 ;  /* 0x0000003c896a7211 */ /* 0x000fe400078208ff */
[----:B------:R-:W-:-:S02]  /*ef50*/  LEA.HI.X.SX32 R103, R131, R61, 0x1, P2 ;  /* 0x0000003d83677211 */ /* 0x000fc400010f0eff */
[----:B------:R-:W-:Y:S02]  /*ef60*/  LEA.HI.X.SX32 R107, R137, R61, 0x1, P1 ;  /* 0x0000003d896b7211 */ /* 0x000fe400008f0eff */
[-C--:B------:R-:W-:Y:S02]  /*ef70*/  LEA R108, P2, R109, R60.reuse, 0x1 ;  /* 0x0000003c6d6c7211 */ /* 0x080fe400078408ff */
[-C--:B------:R-:W-:Y:S02]  /*ef80*/  LEA R112, P1, R141, R60.reuse, 0x1 ;  /* 0x0000003c8d707211 */ /* 0x080fe400078208ff */
[----:B------:R-:W-:Y:S02]  /*ef90*/  LEA R122, P3, R5, R60, 0x1 ;  /* 0x0000003c057a7211 */ /* 0x000fe400078608ff */
[----:B------:R-:W-:Y:S02]  /*efa0*/  LEA R181, R90, R7, 0x1 ;  /* 0x000000075ab57211 */ /* 0x000fe400078e08ff */
[----:B------:R-:W-:-:S02]  /*efb0*/  LEA.HI.X.SX32 R109, R109, R61, 0x1, P2 ;  /* 0x0000003d6d6d7211 */ /* 0x000fc400010f0eff */
[-C--:B------:R-:W-:Y:S02]  /*efc0*/  LEA.HI.X.SX32 R113, R141, R61.reuse, 0x1, P1 ;  /* 0x0000003d8d717211 */ /* 0x080fe400008f0eff */
[-C--:B------:R-:W-:Y:S01]  /*efd0*/  LEA.HI.X.SX32 R123, R5, R61.reuse, 0x1, P3 ;  /* 0x0000003d057b7211 */ /* 0x080fe200018f0eff */
[----:B------:R-:W-:Y:S01]  /*efe0*/  IMAD R5, R90, 0x2, R181 ;  /* 0x000000025a057824 */ /* 0x000fe200078e02b5 */
[-C--:B------:R-:W-:Y:S02]  /*eff0*/  LEA R114, P2, R143, R60.reuse, 0x1 ;  /* 0x0000003c8f727211 */ /* 0x080fe400078408ff */
[----:B------:R-:W-:Y:S02]  /*f000*/  LEA R118, P1, R145, R60, 0x1 ;  /* 0x0000003c91767211 */ /* 0x000fe400078208ff */
[-C--:B------:R-:W-:Y:S02]  /*f010*/  LEA.HI.X.SX32 R115, R143, R61.reuse, 0x1, P2 ;  /* 0x0000003d8f737211 */ /* 0x080fe400010f0eff */
[----:B------:R-:W-:-:S02]  /*f020*/  LEA.HI.X.SX32 R119, R145, R61, 0x1, P1 ;  /* 0x0000003d91777211 */ /* 0x000fc400008f0eff */
[-C--:B------:R-:W-:Y:S02]  /*f030*/  LEA R120, P2, R147, R60.reuse, 0x1 ;  /* 0x0000003c93787211 */ /* 0x080fe400078408ff */
[-C--:B------:R-:W-:Y:S02]  /*f040*/  LEA R124, P1, R83, R60.reuse, 0x1 ;  /* 0x0000003c537c7211 */ /* 0x080fe400078208ff */
[C---:B------:R-:W-:Y:S02]  /*f050*/  LEA R183, R90.reuse, R5, 0x1 ;  /* 0x000000055ab77211 */ /* 0x040fe400078e08ff */
[-C--:B------:R-:W-:Y:S02]  /*f060*/  LEA.HI.X.SX32 R121, R147, R61.reuse, 0x1, P2 ;  /* 0x0000003d93797211 */ /* 0x080fe400010f0eff */
[----:B------:R-:W-:Y:S01]  /*f070*/  LEA.HI.X.SX32 R125, R83, R61, 0x1, P1 ;  /* 0x0000003d537d7211 */ /* 0x000fe200008f0eff */
[----:B------:R-:W-:Y:S01]  /*f080*/  IMAD R83, R90, 0x2, R183 ;  /* 0x000000025a537824 */ /* 0x000fe200078e02b7 */
[----:B------:R-:W-:-:S02]  /*f090*/  LEA R126, P2, R91, R60, 0x1 ;  /* 0x0000003c5b7e7211 */ /* 0x000fc400078408ff */
[-C--:B------:R-:W-:Y:S02]  /*f0a0*/  LEA R128, P3, R149, R60.reuse, 0x1 ;  /* 0x0000003c95807211 */ /* 0x080fe400078608ff */
[----:B------:R-:W-:Y:S02]  /*f0b0*/  LEA.HI.X.SX32 R127, R91, R61, 0x1, P2 ;  /* 0x0000003d5b7f7211 */ /* 0x000fe400010f0eff */
[C---:B------:R-:W-:Y:S02]  /*f0c0*/  LEA R91, R90.reuse, R83, 0x1 ;  /* 0x000000535a5b7211 */ /* 0x040fe400078e08ff */
[-C--:B------:R-:W-:Y:S02]  /*f0d0*/  LEA R134, P2, R153, R60.reuse, 0x1 ;  /* 0x0000003c99867211 */ /* 0x080fe400078408ff */
[----:B------:R-:W-:Y:S01]  /*f0e0*/  LEA R130, P1, R151, R60, 0x1 ;  /* 0x0000003c97827211 */ /* 0x000fe200078208ff */
[----:B------:R-:W-:Y:S01]  /*f0f0*/  IMAD R185, R90, 0x2, R91 ;  /* 0x000000025ab97824 */ /* 0x000fe200078e025b */
[----:B------:R-:W-:-:S02]  /*f100*/  LEA.HI.X.SX32 R135, R153, R61, 0x1, P2 ;  /* 0x0000003d99877211 */ /* 0x000fc400010f0eff */
[CC--:B------:R-:W-:Y:S02]  /*f110*/  LEA R140, P2, R79.reuse, R60.reuse, 0x1 ;  /* 0x0000003c4f8c7211 */ /* 0x0c0fe400078408ff */
[C---:B------:R-:W-:Y:S02]  /*f120*/  LEA R187, R90.reuse, R185, 0x1 ;  /* 0x000000b95abb7211 */ /* 0x040fe400078e08ff */
[-C--:B------:R-:W-:Y:S02]  /*f130*/  LEA.HI.X.SX32 R141, R79, R61.reuse, 0x1, P2 ;  /* 0x0000003d4f8d7211 */ /* 0x080fe400010f0eff */
        /* <DEDUP_REMOVED lines=58> */
[----:B------:R-:W-:Y:S02]  /*f4e0*/  LEA R176, P2, R185, R60, 0x1 ;  /* 0x0000003cb9b07211 */ /* 0x000fe400078408ff */
[----:B------:R-:W-:-:S02]  /*f4f0*/  LEA.HI.X.SX32 R179, R187, R61, 0x1, P3 ;  /* 0x0000003dbbb37211 */ /* 0x000fc400018f0eff */
[-C--:B------:R-:W-:Y:S02]  /*f500*/  LEA R184, P3, R191, R60.reuse, 0x1 ;  /* 0x0000003cbfb87211 */ /* 0x080fe400078608ff */
[C---:B------:R-:W-:Y:S02]  /*f510*/  LEA R211, R90.reuse, R79, 0x1 ;  /* 0x0000004f5ad37211 */ /* 0x040fe400078e08ff */
[-C--:B------:R-:W-:Y:S02]  /*f520*/  LEA.HI.X.SX32 R177, R185, R61.reuse, 0x1, P2 ;  /* 0x0000003db9b17211 */ /* 0x080fe400010f0eff */
[----:B------:R-:W-:Y:S01]  /*f530*/  LEA.HI.X.SX32 R185, R191, R61, 0x1, P3 ;  /* 0x0000003dbfb97211 */ /* 0x000fe200018f0eff */
[----:B------:R-:W-:Y:S01]  /*f540*/  IMAD R213, R90, 0x2, R211 ;  /* 0x000000025ad57824 */ /* 0x000fe200078e02d3 */
[-C--:B------:R-:W-:Y:S02]  /*f550*/  LEA R182, P2, R189, R60.reuse, 0x1 ;  /* 0x0000003cbdb67211 */ /* 0x080fe400078408ff */
[----:B------:R-:W-:-:S02]  /*f560*/  LEA R190, P3, R197, R60, 0x1 ;  /* 0x0000003cc5be7211 */ /* 0x000fc400078608ff */
[-C--:B------:R-:W-:Y:S02]  /*f570*/  LEA.HI.X.SX32 R183, R189, R61.reuse, 0x1, P2 ;  /* 0x0000003dbdb77211 */ /* 0x080fe400010f0eff */
[----:B------:R-:W-:Y:S02]  /*f580*/  LEA.HI.X.SX32 R191, R197, R61, 0x1, P3 ;  /* 0x0000003dc5bf7211 */ /* 0x000fe400018f0eff */
[-C--:B------:R-:W-:Y:S02]  /*f590*/  LEA R188, P2, R195, R60.reuse, 0x1 ;  /* 0x0000003cc3bc7211 */ /* 0x080fe400078408ff */
[-C--:B------:R-:W-:Y:S02]  /*f5a0*/  LEA R196, P3, R7, R60.reuse, 0x1 ;  /* 0x0000003c07c47211 */ /* 0x080fe400078608ff */
[----:B------:R-:W-:Y:S02]  /*f5b0*/  LEA R215, R90, R213, 0x1 ;  /* 0x000000d55ad77211 */ /* 0x000fe400078e08ff */
[----:B------:R-:W-:-:S02]  /*f5c0*/  LEA R186, P1, R193, R60, 0x1 ;  /* 0x0000003cc1ba7211 */ /* 0x000fc400078208ff */
[-C--:B------:R-:W-:Y:S02]  /*f5d0*/  LEA.HI.X.SX32 R189, R195, R61.reuse, 0x1, P2 ;  /* 0x0000003dc3bd7211 */ /* 0x080fe400010f0eff */
[-C--:B------:R-:W-:Y:S01]  /*f5e0*/  LEA.HI.X.SX32 R197, R7, R61.reuse, 0x1, P3 ;  /* 0x0000003d07c57211 */ /* 0x080fe200018f0eff */
[----:B------:R-:W-:Y:S01]  /*f5f0*/  IMAD R7, R90, 0x2, R215 ;  /* 0x000000025a077824 */ /* 0x000fe200078e02d7 */
[-C--:B------:R-:W-:Y:S02]  /*f600*/  LEA R194, P2, R201, R60.reuse, 0x1 ;  /* 0x0000003cc9c27211 */ /* 0x080fe400078408ff */
[-C--:B------:R-:W-:Y:S02]  /*f610*/  LEA.HI.X.SX32 R187, R193, R61.reuse, 0x1, P1 ;  /* 0x0000003dc1bb7211 */ /* 0x080fe400008f0eff */
[----:B------:R-:W-:Y:S02]  /*f620*/  LEA R192, P1, R199, R60, 0x1 ;  /* 0x0000003cc7c07211 */ /* 0x000fe400078208ff */
[----:B------:R-:W-:-:S02]  /*f630*/  LEA.HI.X.SX32 R195, R201, R61, 0x1, P2 ;  /* 0x0000003dc9c37211 */ /* 0x000fc400010f0eff */
[-C--:B------:R-:W-:Y:S02]  /*f640*/  LEA R200, P2, R5, R60.reuse, 0x1 ;  /* 0x0000003c05c87211 */ /* 0x080fe400078408ff */
[C---:B------:R-:W-:Y:S02]  /*f650*/  LEA R219, R90.reuse, R7, 0x1 ;  /* 0x000000075adb7211 */ /* 0x040fe400078e08ff */
[-C--:B------:R-:W-:Y:S02]  /*f660*/  LEA.HI.X.SX32 R193, R199, R61.reuse, 0x1, P1 ;  /* 0x0000003dc7c17211 */ /* 0x080fe400008f0eff */
[-C--:B------:R-:W-:Y:S02]  /*f670*/  LEA R198, P1, R203, R60.reuse, 0x1 ;  /* 0x0000003ccbc67211 */ /* 0x080fe400078208ff */
[----:B------:R-:W-:Y:S01]  /*f680*/  LEA.HI.X.SX32 R201, R5, R61, 0x1, P2 ;  /* 0x0000003d05c97211 */ /* 0x000fe200010f0eff */
[----:B------:R-:W-:Y:S01]  /*f690*/  IMAD R5, R90, 0x2, R219 ;  /* 0x000000025a057824 */ /* 0x000fe200078e02db */
[----:B------:R-:W-:-:S02]  /*f6a0*/  LEA R202, P3, R83, R60, 0x1 ;  /* 0x0000003c53ca7211 */ /* 0x000fc400078608ff */
[-C--:B------:R-:W-:Y:S02]  /*f6b0*/  LEA.HI.X.SX32 R199, R203, R61.reuse, 0x1, P1 ;  /* 0x0000003dcbc77211 */ /* 0x080fe400008f0eff */
        /* <DEDUP_REMOVED lines=14> */
[-C--:B------:R-:W-:Y:S02]  /*f7a0*/  LEA R212, P2, R213, R60.reuse, 0x1 ;  /* 0x0000003cd5d47211 */ /* 0x080fe400078408ff */
[-C--:B------:R-:W-:Y:S02]  /*f7b0*/  LEA R220, P3, R5, R60.reuse, 0x1 ;  /* 0x0000003c05dc7211 */ /* 0x080fe400078608ff */
[C---:B------:R-:W-:Y:S02]  /*f7c0*/  LEA R231, R90.reuse, R229, 0x1 ;  /* 0x000000e55ae77211 */ /* 0x040fe400078e08ff */
[-C--:B------:R-:W-:Y:S02]  /*f7d0*/  LEA.HI.X.SX32 R211, R211, R61.reuse, 0x1, P1 ;  /* 0x0000003dd3d37211 */ /* 0x080fe400008f0eff */
[-C--:B------:R-:W-:Y:S02]  /*f7e0*/  LEA.HI.X.SX32 R213, R213, R61.reuse, 0x1, P2 ;  /* 0x0000003dd5d57211 */ /* 0x080fe400010f0eff */
[----:B------:R-:W-:Y:S01]  /*f7f0*/  LEA.HI.X.SX32 R221, R5, R61, 0x1, P3 ;  /* 0x0000003d05dd7211 */ /* 0x000fe200018f0eff */
[----:B------:R-:W-:Y:S01]  /*f800*/  IMAD R5, R90, 0x2, R231 ;  /* 0x000000025a057824 */ /* 0x000fe200078e02e7 */
[----:B------:R-:W-:-:S02]  /*f810*/  LEA R216, P1, R7, R60, 0x1 ;  /* 0x0000003c07d87211 */ /* 0x000fc400078208ff */
[-C--:B------:R-:W-:Y:S02]  /*f820*/  LEA R218, P2, R219, R60.reuse, 0x1 ;  /* 0x0000003cdbda7211 */ /* 0x080fe400078408ff */
[-C--:B------:R-:W-:Y:S02]  /*f830*/  LEA.HI.X.SX32 R217, R7, R61.reuse, 0x1, P1 ;  /* 0x0000003d07d97211 */ /* 0x080fe400008f0eff */
[----:B------:R-:W-:Y:S02]  /*f840*/  LEA.HI.X.SX32 R219, R219, R61, 0x1, P2 ;  /* 0x0000003ddbdb7211 */ /* 0x000fe400010f0eff */
[C---:B------:R-:W-:Y:S02]  /*f850*/  LEA R224, P2, R79.reuse, R60, 0x1 ;  /* 0x0000003c4fe07211 */ /* 0x040fe400078408ff */
[----:B------:R-:W-:Y:S02]  /*f860*/  LEA R7, R90, R5, 0x1 ;  /* 0x000000055a077211 */ /* 0x000fe400078e08ff */
[----:B------:R-:W-:-:S02]  /*f870*/  LEA.HI.X.SX32 R225, R79, R61, 0x1, P2 ;  /* 0x0000003d4fe17211 */ /* 0x000fc400010f0eff */
[-C--:B------:R-:W-:Y:S01]  /*f880*/  LEA R222, P1, R83, R60.reuse, 0x1 ;  /* 0x0000003c53de7211 */ /* 0x080fe200078208ff */
[C---:B------:R-:W-:Y:S01]  /*f890*/  IMAD R79, R90.reuse, 0x2, R7 ;  /* 0x000000025a4f7824 */ /* 0x040fe200078e0207 */
[-C--:B------:R-:W-:Y:S02]  /*f8a0*/  LEA R226, P3, R91, R60.reuse, 0x1 ;  /* 0x0000003c5be27211 */ /* 0x080fe400078608ff */
[----:B------:R-:W-:Y:S02]  /*f8b0*/  LEA.HI.X.SX32 R223, R83, R61, 0x1, P1 ;  /* 0x0000003d53df7211 */ /* 0x000fe400008f0eff */
[C---:B------:R-:W-:Y:S02]  /*f8c0*/  LEA R83, R90.reuse, R79, 0x1 ;  /* 0x0000004f5a537211 */ /* 0x040fe400078e08ff */
[----:B------:R-:W-:Y:S02]  /*f8d0*/  LEA.HI.X.SX32 R227, R91, R61, 0x1, P3 ;  /* 0x0000003d5be37211 */ /* 0x000fe400018f0eff */
[-C--:B------:R-:W-:Y:S01]  /*f8e0*/  LEA R228, P1, R229, R60.reuse, 0x1 ;  /* 0x0000003ce5e47211 */ /* 0x080fe200078208ff */
[----:B------:R-:W-:Y:S01]  /*f8f0*/  IMAD R4, R90, 0x2, R83 ;  /* 0x000000025a047824 */ /* 0x000fe200078e0253 */
[----:B------:R-:W-:-:S02]  /*f900*/  LEA R230, P2, R231, R60, 0x1 ;  /* 0x0000003ce7e67211 */ /* 0x000fc400078408ff */
[-C--:B------:R-:W-:Y:S02]  /*f910*/  LEA R232, P3, R5, R60.reuse, 0x1 ;  /* 0x0000003c05e87211 */ /* 0x080fe400078608ff */
[-C--:B------:R-:W-:Y:S02]  /*f920*/  LEA.HI.X.SX32 R229, R229, R61.reuse, 0x1, P1 ;  /* 0x0000003de5e57211 */ /* 0x080fe400008f0eff */
[-C--:B------:R-:W-:Y:S02]  /*f930*/  LEA.HI.X.SX32 R231, R231, R61.reuse, 0x1, P2 ;  /* 0x0000003de7e77211 */ /* 0x080fe400010f0eff */
[----:B------:R-:W-:Y:S02]  /*f940*/  LEA.HI.X.SX32 R233, R5, R61, 0x1, P3 ;  /* 0x0000003d05e97211 */ /* 0x000fe400018f0eff */
[-C--:B------:R-:W-:Y:S02]  /*f950*/  LEA R90, P1, R7, R60.reuse, 0x1 ;  /* 0x0000003c075a7211 */ /* 0x080fe400078208ff */
[----:B------:R-:W-:-:S02]  /*f960*/  LEA R234, P2, R79, R60, 0x1 ;  /* 0x0000003c4fea7211 */ /* 0x000fc400078408ff */
[-C--:B------:R-:W-:Y:S02]  /*f970*/  LEA R236, P3, R83, R60.reuse, 0x1 ;  /* 0x0000003c53ec7211 */ /* 0x080fe400078608ff */
[C---:B------:R-:W-:Y:S02]  /*f980*/  LEA R60, P4, R4.reuse, R60, 0x1 ;  /* 0x0000003c043c7211 */ /* 0x040fe400078808ff */
[-C--:B------:R-:W-:Y:S02]  /*f990*/  LEA.HI.X.SX32 R91, R7, R61.reuse, 0x1, P1 ;  /* 0x0000003d075b7211 */ /* 0x080fe400008f0eff */
[-C--:B------:R-:W-:Y:S02]  /*f9a0*/  LEA.HI.X.SX32 R235, R79, R61.reuse, 0x1, P2 ;  /* 0x0000003d4feb7211 */ /* 0x080fe400010f0eff */
[-C--:B------:R-:W-:Y:S02]  /*f9b0*/  LEA.HI.X.SX32 R237, R83, R61.reuse, 0x1, P3 ;  /* 0x0000003d53ed7211 */ /* 0x080fe400018f0eff */
[----:B------:R-:W-:-:S02]  /*f9c0*/  LEA.HI.X.SX32 R61, R4, R61, 0x1, P4 ;  /* 0x0000003d043d7211 */ /* 0x000fc400020f0eff */
[----:B------:R-:W2:Y:S01]  /*f9d0*/  LDS.128 R4, [R82] ;  /* 0x0000000052047984 */ /* 0x000ea20000000c00 */
[----:B------:R-:W-:Y:S02]  /*f9e0*/  PRMT R79, R42, 0x7632, R79 ;  /* 0x000076322a4f7816 */ /* 0x000fe4000000004f */
[----:B0-----:R-:W-:Y:S02]  /*f9f0*/  PRMT R13, R43, 0x7632, R13 ;  /* 0x000076322b0d7816 */ /* 0x001fe4000000000d */
[----:B-1----:R-:W-:Y:S01]  /*fa00*/  PRMT R15, R48, 0x7632, R15 ;  /* 0x00007632300f7816 */ /* 0x002fe2000000000f */
[----:B------:R-:W-:Y:S01]  /*fa10*/  STG.E.U16 desc[UR4][R22.64], R79 ;  /* 0x0000004f16007986 */ /* 0x000fe2000c101504 */
[----:B------:R-:W-:Y:S02]  /*fa20*/  PRMT R3, R50, 0x7632, R3 ;  /* 0x0000763232037816 */ /* 0x000fe40000000003 */
[----:B------:R-:W-:Y:S01]  /*fa30*/  PRMT R12, R51, 0x7632, R12 ;  /* 0x00007632330c7816 */ /* 0x000fe2000000000c */
[----:B------:R-:W-:Y:S01]  /*fa40*/  STG.E.U16 desc[UR4][R28.64], R43 ;  /* 0x0000002b1c007986 */ /* 0x000fe2000c101504 */
[----:B------:R-:W-:-:S02]  /*fa50*/  PRMT R42, R57, 0x7632, R42 ;  /* 0x00007632392a7816 */ /* 0x000fc4000000002a */
[----:B------:R-:W-:Y:S01]  /*fa60*/  PRMT R14, R58, 0x7632, R14 ;  /* 0x000076323a0e7816 */ /* 0x000fe2000000000e */
[----:B------:R0:W-:Y:S01]  /*fa70*/  STG.E.U16 desc[UR4][R20.64], R13 ;  /* 0x0000000d14007986 */ /* 0x0001e2000c101504 */
[----:B------:R-:W-:-:S03]  /*fa80*/  ISETP.GE.U32.AND P1, PT, R78, 0x40, PT ;  /* 0x000000404e00780c */ /* 0x000fc60003f26070 */
[----:B------:R-:W-:Y:S04]  /*fa90*/  STG.E.U16 desc[UR4][R30.64], R48 ;  /* 0x000000301e007986 */ /* 0x000fe8000c101504 */
[----:B------:R-:W-:Y:S01]  /*faa0*/  STG.E.U16 desc[UR4][R40.64], R15 ;  /* 0x0000000f28007986 */ /* 0x000fe2000c101504 */
[----:B0-----:R-:W-:-:S03]  /*fab0*/  PRMT R21, R49, 0x7632, R21 ;  /* 0x0000763231157816 */ /* 0x001fc60000000015 */
[----:B------:R2:W-:Y:S01]  /*fac0*/  STG.E.U16 desc[UR4][R62.64], R49 ;  /* 0x000000313e007986 */ /* 0x0005e2000c101504 */
[----:B------:R-:W-:-:S03]  /*fad0*/  PRMT R13, R56, 0x7632, R13 ;  /* 0x00007632380d7816 */ /* 0x000fc6000000000d */
[----:B------:R0:W-:Y:S04]  /*fae0*/  STG.E.U16 desc[UR4][R64.64], R21 ;  /* 0x0000001540007986 */ /* 0x0001e8000c101504 */
[----:B------:R-:W-:Y:S04]  /*faf0*/  STG.E.U16 desc[UR4][R66.64], R50 ;  /* 0x0000003242007986 */ /* 0x000fe8000c101504 */
[----:B------:R1:W-:Y:S01]  /*fb00*/  STG.E.U16 desc[UR4][R68.64], R3 ;  /* 0x0000000344007986 */ /* 0x0003e2000c101504 */
[----:B--2---:R-:W-:Y:S02]  /*fb10*/  PRMT R49, R4, 0x7632, R49 ;  /* 0x0000763204317816 */ /* 0x004fe40000000031 */
[----:B------:R-:W-:Y:S01]  /*fb20*/  PRMT R63, R11, 0x7632, R63 ;  /* 0x000076320b3f7816 */ /* 0x000fe2000000003f */
[----:B------:R2:W-:Y:S01]  /*fb30*/  STG.E.U16 desc[UR4][R70.64], R51 ;  /* 0x0000003346007986 */ /* 0x0005e2000c101504 */
[----:B0-----:R-:W-:-:S03]  /*fb40*/  PRMT R65, R16, 0x7632, R65 ;  /* 0x0000763210417816 */ /* 0x001fc60000000041 */
[----:B------:R0:W-:Y:S04]  /*fb50*/  STG.E.U16 desc[UR4][R72.64], R12 ;  /* 0x0000000c48007986 */ /* 0x0001e8000c101504 */
[----:B------:R3:W-:Y:S01]  /*fb60*/  STG.E.U16 desc[UR4][R74.64], R56 ;  /* 0x000000384a007986 */ /* 0x0007e2000c101504 */
[----:B-1----:R-:W-:Y:S02]  /*fb70*/  PRMT R3, R59, 0x7632, R3 ;  /* 0x000076323b037816 */ /* 0x002fe40000000003 */
[----:B------:R-:W-:Y:S01]  /*fb80*/  PRMT R68, R17, 0x7632, R68 ;  /* 0x0000763211447816 */ /* 0x000fe20000000044 */
[----:B------:R1:W-:Y:S01]  /*fb90*/  STG.E.U16 desc[UR4][R76.64], R13 ;  /* 0x0000000d4c007986 */ /* 0x0003e2000c101504 */
[----:B--2---:R-:W-:Y:S02]  /*fba0*/  PRMT R51, R5, 0x7632, R51 ;  /* 0x0000763205337816 */ /* 0x004fe40000000033 */
[----:B------:R-:W-:Y:S01]  /*fbb0*/  PRMT R70, R18, 0x7632, R70 ;  /* 0x0000763212467816 */ /* 0x000fe20000000046 */
[----:B------:R2:W-:Y:S01]  /*fbc0*/  STG.E.U16 desc[UR4][R80.64], R57 ;  /* 0x0000003950007986 */ /* 0x0005e2000c101504 */
[----:B0-----:R-:W-:-:S02]  /*fbd0*/  PRMT R12, R6, 0x7632, R12 ;  /* 0x00007632060c7816 */ /* 0x001fc4000000000c */
[----:B------:R-:W-:Y:S01]  /*fbe0*/  PRMT R72, R19, 0x7632, R72 ;  /* 0x0000763213487816 */ /* 0x000fe20000000048 */
[----:B------:R0:W-:Y:S01]  /*fbf0*/  STG.E.U16 desc[UR4][R84.64], R42 ;  /* 0x0000002a54007986 */ /* 0x0001e2000c101504 */
[----:B---3--:R-:W-:-:S03]  /*fc00*/  PRMT R74, R24, 0x7632, R74 ;  /* 0x00007632184a7816 */ /* 0x008fc6000000004a */
[----:B------:R3:W-:Y:S01]  /*fc10*/  STG.E.U16 desc[UR4][R86.64], R58 ;  /* 0x0000003a56007986 */ /* 0x0007e2000c101504 */
[----:B-1----:R-:W-:Y:S02]  /*fc20*/  PRMT R13, R7, 0x7632, R13 ;  /* 0x00007632070d7816 */ /* 0x002fe4000000000d */
[----:B------:R-:W-:Y:S01]  /*fc30*/  PRMT R76, R25, 0x7632, R76 ;  /* 0x00007632194c7816 */ /* 0x000fe2000000004c */
[----:B------:R1:W-:Y:S01]  /*fc40*/  STG.E.U16 desc[UR4][R88.64], R14 ;  /* 0x0000000e58007986 */ /* 0x0003e2000c101504 */
[----:B--2---:R-:W-:Y:S02]  /*fc50*/  PRMT R57, R8, 0x7632, R57 ;  /* 0x0000763208397816 */ /* 0x004fe40000000039 */
[----:B------:R-:W-:Y:S01]  /*fc60*/  PRMT R80, R27, 0x7632, R80 ;  /* 0x000076321b507816 */ /* 0x000fe20000000050 */
[----:B------:R2:W-:Y:S01]  /*fc70*/  STG.E.U16 desc[UR4][R92.64], R59 ;  /* 0x0000003b5c007986 */ /* 0x0005e2000c101504 */
[----:B0-----:R-:W-:-:S03]  /*fc80*/  PRMT R84, R33, 0x7632, R84 ;  /* 0x0000763221547816 */ /* 0x001fc60000000054 */
[----:B------:R0:W-:Y:S01]  /*fc90*/  STG.E.U16 desc[UR4][R94.64], R3 ;  /* 0x000000035e007986 */ /* 0x0001e2000c101504 */
[----:B---3--:R-:W-:-:S03]  /*fca0*/  PRMT R86, R34, 0x7632, R86 ;  /* 0x0000763222567816 */ /* 0x008fc60000000056 */
[----:B------:R3:W-:Y:S01]  /*fcb0*/  STG.E.U16 desc[UR4][R96.64], R4 ;  /* 0x0000000460007986 */ /* 0x0007e2000c101504 */
[----:B-1----:R-:W-:-:S03]  /*fcc0*/  PRMT R88, R35, 0x7632, R88 ;  /* 0x0000763223587816 */ /* 0x002fc60000000058 */
[----:B------:R1:W-:Y:S01]  /*fcd0*/  STG.E.U16 desc[UR4][R98.64], R49 ;  /* 0x0000003162007986 */ /* 0x0003e2000c101504 */
[----:B--2---:R-:W-:Y:S02]  /*fce0*/  PRMT R59, R9, 0x7632, R59 ;  /* 0x00007632093b7816 */ /* 0x004fe4000000003b */
[----:B------:R-:W-:Y:S01]  /*fcf0*/  PRMT R92, R37, 0x7632, R92 ;  /* 0x00007632255c7816 */ /* 0x000fe2000000005c */
[----:B------:R2:W-:Y:S01]  /*fd00*/  STG.E.U16 desc[UR4][R100.64], R5 ;  /* 0x0000000564007986 */ /* 0x0005e2000c101504 */
[----:B0-----:R-:W-:Y:S02]  /*fd10*/  PRMT R3, R10, 0x7632, R3 ;  /* 0x000076320a037816 */ /* 0x001fe40000000003 */
[----:B------:R-:W-:Y:S01]  /*fd20*/  PRMT R94, R38, 0x7632, R94 ;  /* 0x00007632265e7816 */ /* 0x000fe2000000005e */
[----:B------:R0:W-:Y:S01]  /*fd30*/  STG.E.U16 desc[UR4][R102.64], R51 ;  /* 0x0000003366007986 */ /* 0x0001e2000c101504 */
[----:B---3--:R-:W-:Y:S02]  /*fd40*/  PRMT R4, R32, 0x7632, R4 ;  /* 0x0000763220047816 */ /* 0x008fe40000000004 */
[----:B------:R-:W-:Y:S01]  /*fd50*/  PRMT R96, R39, 0x7632, R96 ;  /* 0x0000763227607816 */ /* 0x000fe20000000060 */
[----:B------:R3:W-:Y:S01]  /*fd60*/  STG.E.U16 desc[UR4][R104.64], R6 ;  /* 0x0000000668007986 */ /* 0x0007e2000c101504 */
[----:B-1----:R-:W-:-:S03]  /*fd70*/  PRMT R98, R44, 0x7632, R98 ;  /* 0x000076322c627816 */ /* 0x002fc60000000062 */
[----:B------:R1:W-:Y:S01]  /*fd80*/  STG.E.U16 desc[UR4][R106.64], R12 ;  /* 0x0000000c6a007986 */ /* 0x0003e2000c101504 */
[----:B--2---:R-:W-:-:S03]  /*fd90*/  PRMT R100, R45, 0x7632, R100 ;  /* 0x000076322d647816 */ /* 0x004fc60000000064 */
[----:B------:R2:W-:Y:S01]  /*fda0*/  STG.E.U16 desc[UR4][R108.64], R7 ;  /* 0x000000076c007986 */ /* 0x0005e2000c101504 */
[----:B0-----:R-:W-:-:S03]  /*fdb0*/  PRMT R102, R46, 0x7632, R102 ;  /* 0x000076322e667816 */ /* 0x001fc60000000066 */
[----:B------:R0:W-:Y:S01]  /*fdc0*/  STG.E.U16 desc[UR4][R110.64], R13 ;  /* 0x0000000d6e007986 */ /* 0x0001e2000c101504 */
[----:B---3--:R-:W-:-:S03]  /*fdd0*/  PRMT R104, R47, 0x7632, R104 ;  /* 0x000076322f687816 */ /* 0x008fc60000000068 */
[----:B------:R3:W-:Y:S01]  /*fde0*/  STG.E.U16 desc[UR4][R112.64], R8 ;  /* 0x0000000870007986 */ /* 0x0007e2000c101504 */
[----:B-1----:R-:W-:-:S03]  /*fdf0*/  PRMT R106, R52, 0x7632, R106 ;  /* 0x00007632346a7816 */ /* 0x002fc6000000006a */
[----:B------:R-:W-:Y:S01]  /*fe00*/  STG.E.U16 desc[UR4][R114.64], R57 ;  /* 0x0000003972007986 */ /* 0x000fe2000c101504 */
[----:B--2---:R-:W-:Y:S01]  /*fe10*/  PRMT R108, R53, 0x7632, R108 ;  /* 0x00007632356c7816 */ /* 0x004fe2000000006c */
[----:B------:R-:W1:Y:S02]  /*fe20*/  LDC.64 R6, c[0x0][0x3a0] ;  /* 0x0000e800ff067b82 */ /* 0x000e640000000a00 */
[----:B------:R-:W-:Y:S01]  /*fe30*/  STG.E.U16 desc[UR4][R116.64], R9 ;  /* 0x0000000974007986 */ /* 0x000fe2000c101504 */
[----:B0-----:R-:W-:-:S03]  /*fe40*/  PRMT R110, R54, 0x7632, R110 ;  /* 0x00007632366e7816 */ /* 0x001fc6000000006e */
[----:B------:R-:W-:Y:S01]  /*fe50*/  STG.E.U16 desc[UR4][R118.64], R59 ;  /* 0x0000003b76007986 */ /* 0x000fe2000c101504 */
[----:B---3--:R-:W-:-:S03]  /*fe60*/  PRMT R112, R55, 0x7632, R112 ;  /* 0x0000763237707816 */ /* 0x008fc60000000070 */
[----:B------:R-:W-:Y:S04]  /*fe70*/  STG.E.U16 desc[UR4][R120.64], R10 ;  /* 0x0000000a78007986 */ /* 0x000fe8000c101504 */
[----:B------:R0:W-:Y:S04]  /*fe80*/  STG.E.U16 desc[UR4][R122.64], R3 ;  /* 0x000000037a007986 */ /* 0x0001e8000c101504 */
[----:B------:R-:W-:Y:S04]  /*fe90*/  STG.E.U16 desc[UR4][R124.64], R11 ;  /* 0x0000000b7c007986 */ /* 0x000fe8000c101504 */
[----:B------:R-:W-:Y:S04]  /*fea0*/  STG.E.U16 desc[UR4][R126.64], R63 ;  /* 0x0000003f7e007986 */ /* 0x000fe8000c101504 */
[----:B------:R-:W-:Y:S01]  /*feb0*/  STG.E.U16 desc[UR4][R128.64], R16 ;  /* 0x0000001080007986 */ /* 0x000fe2000c101504 */
[----:B0-----:R-:W-:-:S03]  /*fec0*/  PRMT R3, R26, 0x7632, R3 ;  /* 0x000076321a037816 */ /* 0x001fc60000000003 */
[----:B------:R-:W-:Y:S04]  /*fed0*/  STG.E.U16 desc[UR4][R130.64], R65 ;  /* 0x0000004182007986 */ /* 0x000fe8000c101504 */
        /* <DEDUP_REMOVED lines=11> */
[----:B------:R0:W-:Y:S04]  /*ff90*/  STG.E.U16 desc[UR4][R156.64], R3 ;  /* 0x000000039c007986 */ /* 0x0001e8000c101504 */
[----:B------:R-:W-:Y:S04]  /*ffa0*/  STG.E.U16 desc[UR4][R158.64], R27 ;  /* 0x0000001b9e007986 */ /* 0x000fe8000c101504 */
[----:B------:R-:W-:Y:S04]  /*ffb0*/  STG.E.U16 desc[UR4][R160.64], R80 ;  /* 0x00000050a0007986 */ /* 0x000fe8000c101504 */
[----:B------:R-:W2:Y:S01]  /*ffc0*/  LDS.128 R80, [R82+0x800] ;  /* 0x0008000052507984 */ /* 0x000ea20000000c00 */
[----:B0-----:R-:W-:-:S03]  /*ffd0*/  PRMT R3, R36, 0x7632, R3 ;  /* 0x0000763224037816 */ /* 0x001fc60000000003 */
[----:B------:R-:W-:Y:S04]  /*ffe0*/  STG.E.U16 desc[UR4][R162.64], R32 ;  /* 0x00000020a2007986 */ /* 0x000fe8000c101504 */
[----:B------:R0:W-:Y:S04]  /*fff0*/  STG.E.U16 desc[UR4][R164.64], R4 ;  /* 0x00000004a4007986 */ /* 0x0001e8000c101504 */
[----:B------:R-:W-:Y:S04]  /*10000*/  STG.E.U16 desc[UR4][R166.64], R33 ;  /* 0x00000021a6007986 */ /* 0x000fe8000c101504 */
[----:B------:R-:W-:Y:S04]  /*10010*/  STG.E.U16 desc[UR4][R168.64], R84 ;  /* 0x00000054a8007986 */ /* 0x000fe8000c101504 */
[----:B------:R-:W-:Y:S01]  /*10020*/  STG.E.U16 desc[UR4][R170.64], R34 ;  /* 0x00000022aa007986 */ /* 0x000fe2000c101504 */
[----:B0-----:R-:W-:-:S03]  /*10030*/  LOP3.LUT R4, R2, 0xf0, RZ, 0xc0, !PT ;  /* 0x000000f002047812 */ /* 0x001fc600078ec0ff */
[----:B------:R-:W-:Y:S04]  /*10040*/  STG.E.U16 desc[UR4][R172.64], R86 ;  /* 0x00000056ac007986 */ /* 0x000fe8000c101504 */
[----:B------:R-:W-:Y:S04]  /*10050*/  STG.E.U16 desc[UR4][R174.64], R35 ;  /* 0x00000023ae007986 */ /* 0x000fe8000c101504 */
[----:B------:R-:W-:Y:S04]  /*10060*/  STG.E.U16 desc[UR4][R176.64], R88 ;  /* 0x00000058b0007986 */ /* 0x000fe8000c101504 */
[----:B------:R-:W-:Y:S04]  /*10070*/  STG.E.U16 desc[UR4][R178.64], R36 ;  /* 0x00000024b2007986 */ /* 0x000fe8000c101504 */
[----:B------:R0:W-:Y:S01]  /*10080*/  STG.E.U16 desc[UR4][R180.64], R3 ;  /* 0x00000003b4007986 */ /* 0x0001e2000c101504 */
[----:B--2---:R-:W-:-:S02]  /*10090*/  PRMT R114, R80, 0x7632, R114 ;  /* 0x0000763250727816 */ /* 0x004fc40000000072 */
[----:B------:R-:W-:Y:S01]  /*100a0*/  PRMT R116, R81, 0x7632, R116 ;  /* 0x0000763251747816 */ /* 0x000fe20000000074 */
[----:B------:R-:W-:Y:S01]  /*100b0*/  STG.E.U16 desc[UR4][R182.64], R37 ;  /* 0x00000025b6007986 */ /* 0x000fe2000c101504 */
[----:B------:R-:W-:Y:S02]  /*100c0*/  PRMT R117, R82, 0x7632, R117 ;  /* 0x0000763252757816 */ /* 0x000fe40000000075 */
[----:B------:R-:W-:Y:S01]  /*100d0*/  PRMT R30, R83, 0x7632, R30 ;  /* 0x00007632531e7816 */ /* 0x000fe2000000001e */
[----:B------:R-:W-:Y:S04]  /*100e0*/  STG.E.U16 desc[UR4][R184.64], R92 ;  /* 0x0000005cb8007986 */ /* 0x000fe8000c101504 */
[----:B------:R-:W-:Y:S01]  /*100f0*/  STG.E.U16 desc[UR4][R186.64], R38 ;  /* 0x00000026ba007986 */ /* 0x000fe2000c101504 */
[----:B0-----:R-:W-:-:S02]  /*10100*/  IMAD.SHL.U32 R3, R252, 0x4, RZ ;  /* 0x00000004fc037824 */ /* 0x001fc400078e00ff */
[----:B------:R-:W-:Y:S01]  /*10110*/  IMAD.HI R252, R252, 0x4, RZ ;  /* 0x00000004fcfc7827 */ /* 0x000fe200078e02ff */
[----:B------:R-:W-:Y:S02]  /*10120*/  STG.E.U16 desc[UR4][R188.64], R94 ;  /* 0x0000005ebc007986 */ /* 0x000fe4000c101504 */
[----:B-1----:R-:W-:Y:S02]  /*10130*/  IADD3 R2, P2, P3, R3, UR8, R6 ;  /* 0x0000000803027c10 */ /* 0x002fe4000fb5e006 */
[----:B------:R-:W-:Y:S02]  /*10140*/  STG.E.U16 desc[UR4][R190.64], R39 ;  /* 0x00000027be007986 */ /* 0x000fe4000c101504 */
[----:B------:R-:W-:Y:S02]  /*10150*/  IADD3.X R3, PT, PT, R252, UR7, R7, P2, P3 ;  /* 0x00000007fc037c10 */ /* 0x000fe400097e6407 */
        /* <DEDUP_REMOVED lines=24> */
[----:B------:R-:W-:Y:S01]  /*102e0*/  STG.E.U16 desc[UR4][R60.64], R30 ;  /* 0x0000001e3c007986 */ /* 0x000fe2000c101504 */
[----:B------:R-:W-:Y:S06]  /*102f0*/  BAR.SYNC.DEFER_BLOCKING 0x0 ;  /* 0x0000000000007b1d */ /* 0x000fec0000010000 */
[----:B------:R-:W-:Y:S02]  /*10300*/  STSM.16.M88 [R0], R133 ;  /* 0x0000008500007844 */ /* 0x000fe40000000000 */
[----:B------:R-:W-:Y:S06]  /*10310*/  BAR.SYNC.DEFER_BLOCKING 0x0 ;  /* 0x0000000000007b1d */ /* 0x000fec0000010000 */
[----:B------:R-:W0:Y:S04]  /*10320*/  LDSM.16.M88 R5, [R4+UR66] ;  /* 0x000000420405783b */ /* 0x000e280008000000 */
[----:B0-----:R0:W-:Y:S01]  /*10330*/  @!P1 STG.E desc[UR4][R2.64], R5 ;  /* 0x0000000502009986 */ /* 0x0011e2000c101904 */
[----:B------:R-:W-:Y:S06]  /*10340*/  BAR.SYNC.DEFER_BLOCKING 0x0 ;  /* 0x0000000000007b1d */ /* 0x000fec0000010000 */
[----:B------:R-:W-:Y:S05]  /*10350*/  @P0 BRA `(.L_x_20) ;  /* 0x0000000000a00947 */ /* 0x000fea0003800000 */
[----:B------:R-:W1:Y:S01]  /*10360*/  S2UR UR5, SR_CgaCtaId ;  /* 0x00000000000579c3 */ /* 0x000e620000008800 */
[----:B------:R-:W-:Y:S01]  /*10370*/  NOP ;  /* 0x0000000000007918 */ /* 0x000fe20000000000 */
[----:B------:R-:W-:Y:S01]  /*10380*/  UMOV UR4, 0x50 ;  /* 0x0000005000047882 */ /* 0x000fe20000000000 */
[----:B------:R-:W-:Y:S01]  /*10390*/  MOV R0, UR67 ;  /* 0x0000004300007c02 */ /* 0x000fe20008000f00 */
[----:B------:R-:W-:Y:S02]  /*103a0*/  HFMA2 R7, -RZ, RZ, 0, 5.9604644775390625e-08 ;  /* 0x00000001ff077431 */ /* 0x000fe400000001ff */
[----:B0-----:R-:W-:Y:S01]  /*103b0*/  IMAD.MOV.U32 R3, RZ, RZ, 0xffff ;  /* 0x0000ffffff037424 */ /* 0x001fe200078e00ff */
[----:B------:R-:W-:-:S04]  /*103c0*/  LOP3.LUT R0, R0, 0xffff, RZ, 0xc0, !PT ;  /* 0x0000ffff00007812 */ /* 0x000fc800078ec0ff */
[----:B------:R-:W-:-:S05]  /*103d0*/  SHF.R.U32.HI R0, RZ, 0x5, R0 ;  /* 0x00000005ff007819 */ /* 0x000fca0000011600 */
[----:B------:R-:W-:Y:S01]  /*103e0*/  VIADD R2, R0, 0x10 ;  /* 0x0000001000027836 */ /* 0x000fe20000000000 */
[----:B------:R-:W-:Y:S01]  /*103f0*/  SHF.L.U32 R0, R3, R0, RZ ;  /* 0x0000000003007219 */ /* 0x000fe200000006ff */
[----:B-1----:R-:W-:-:S03]  /*10400*/  ULEA UR6, UR5, UR4, 0x18 ;  /* 0x0000000405067291 */ /* 0x002fc6000f8ec0ff */
[----:B------:R-:W-:-:S04]  /*10410*/  SHF.L.U32 R3, R7, R2, RZ ;  /* 0x0000000207037219 */ /* 0x000fc800000006ff */
[----:B------:R-:W-:Y:S02]  /*10420*/  LOP3.LUT R0, R3, R0, RZ, 0xfc, !PT ;  /* 0x0000000003007212 */ /* 0x000fe400078efcff */
[----:B------:R-:W0:Y:S02]  /*10430*/  LDS R5, [UR6] ;  /* 0x00000006ff057984 */ /* 0x000e240008000800 */
[C---:B------:R-:W-:Y:S02]  /*10440*/  LOP3.LUT R2, R0.reuse, 0xffff, RZ, 0xc0, !PT ;  /* 0x0000ffff00027812 */ /* 0x040fe400078ec0ff */
[----:B0-----:R-:W-:-:S04]  /*10450*/  LOP3.LUT R3, R0, 0xffff, R5, 0x80, !PT ;  /* 0x0000ffff00037812 */ /* 0x001fc800078e8005 */
[----:B------:R-:W-:-:S13]  /*10460*/  ISETP.NE.AND P0, PT, R3, R2, PT ;  /* 0x000000020300720c */ /* 0x000fda0003f05270 */
[----:B------:R-:W-:Y:S05]  /*10470*/  @P0 BRA `(.L_x_21) ;  /* 0x0000000000500947 */ /* 0x000fea0003800000 */
[----:B------:R-:W-:Y:S02]  /*10480*/  SHF.R.U32.HI R5, RZ, 0x10, R5 ;  /* 0x00000010ff057819 */ /* 0x000fe40000011605 */
[----:B------:R-:W-:-:S04]  /*10490*/  SHF.R.U32.HI R2, RZ, 0x10, R0 ;  /* 0x00000010ff027819 */ /* 0x000fc80000011600 */
[----:B------:R-:W-:-:S04]  /*104a0*/  LOP3.LUT R5, R5, R2, RZ, 0xc0, !PT ;  /* 0x0000000205057212 */ /* 0x000fc800078ec0ff */
[----:B------:R-:W-:-:S13]  /*104b0*/  ISETP.NE.AND P0, PT, R5, R2, PT ;  /* 0x000000020500720c */ /* 0x000fda0003f05270 */
[----:B------:R-:W-:Y:S05]  /*104c0*/  @P0 BRA `(.L_x_22) ;  /* 0x0000000000300947 */ /* 0x000fea0003800000 */
[----:B------:R-:W-:Y:S01]  /*104d0*/  R2UR UR4, R0 ;  /* 0x00000000000472ca */ /* 0x000fe200000e0000 */
[----:B------:R-:W-:Y:S01]  /*104e0*/  VOTEU.ANY UR5, UPT, PT ;  /* 0x0000000000057886 */ /* 0x000fe200038e0100 */
[----:B------:R-:W0:Y:S01]  /*104f0*/  S2R R0, SR_LANEID ;  /* 0x0000000000007919 */ /* 0x000e220000000000 */
[----:B------:R-:W-:-:S10]  /*10500*/  UFLO.U32 UR5, UR5 ;  /* 0x00000005000572bd */ /* 0x000fd400080e0000 */
[----:B------:R-:W-:-:S06]  /*10510*/  ULOP3.LUT UR4, URZ, UR4, URZ, 0x33, !UPT ;  /* 0x00000004ff047292 */ /* 0x000fcc000f8e33ff */
[----:B------:R-:W-:-:S04]  /*10520*/  MOV R2, UR4 ;  /* 0x0000000400027c02 */ /* 0x000fc80008000f00 */
[----:B------:R-:W1:Y:S02]  /*10530*/  REDUX UR7, R2 ;  /* 0x00000000020773c4 */ /* 0x000e640000000000 */
[----:B------:R2:W-:Y:S01]  /*10540*/  UTCATOMSWS.AND URZ, UR4 ;  /* 0x0000000400ff79e3 */ /* 0x0005e20008000000 */
[----:B0-----:R-:W-:Y:S01]  /*10550*/  ISETP.EQ.U32.AND P0, PT, R0, UR5, PT ;  /* 0x0000000500007c0c */ /* 0x001fe2000bf02070 */
[----:B-1----:R-:W-:-:S12]  /*10560*/  IMAD.U32 R0, RZ, RZ, UR7 ;  /* 0x00000007ff007e24 */ /* 0x002fd8000f8e00ff */
[----:B------:R2:W-:Y:S01]  /*10570*/  @P0 ATOMS.AND RZ, [UR6], R0 ;  /* 0x00000000ffff098c */ /* 0x0005e2000a800006 */
[----:B------:R-:W-:Y:S05]  /*10580*/  BRA `(.L_x_20) ;  /* 0x0000000000147947 */ /* 0x000fea0003800000 */
.L_x_22:
[----:B------:R-:W-:-:S07]  /*10590*/  MOV R2, 0x105b0 ;  /* 0x000105b000027802 */ /* 0x000fce0000000f00 */
[----:B------:R-:W-:Y:S05]  /*105a0*/  CALL.REL.NOINC `($__internal_0_$__cuda_sm10x_tcgen05_guardrail_trap_col_being_dealloced_not_returned_by_alloc) ;  /* 0x0000000000447944 */ /* 0x000fea0003c00000 */
[----:B------:R-:W-:Y:S05]  /*105b0*/  BRA `(.L_x_20) ;  /* 0x0000000000087947 */ /* 0x000fea0003800000 */
.L_x_21:
[----:B------:R-:W-:-:S07]  /*105c0*/  MOV R2, 0x105e0 ;  /* 0x000105e000027802 */ /* 0x000fce0000000f00 */
[----:B------:R-:W-:Y:S05]  /*105d0*/  CALL.REL.NOINC `($__internal_2_$__cuda_sm10x_tcgen05_guardrail_trap_unallocated_columns_being_dealloced) ;  /* 0x0000000000507944 */ /* 0x000fea0003c00000 */
.L_x_20:
[----:B------:R-:W-:Y:S01]  /*105e0*/  NOP ;  /* 0x0000000000007918 */ /* 0x000fe20000000000 */
[----:B--2---:R-:W-:Y:S05]  /*105f0*/  EXIT ;  /* 0x000000000000794d */ /* 0x004fea0003800000 */
.L_x_8:
[----:B------:R-:W1:Y:S02]  /*10600*/  SYNCS.PHASECHK.TRANS64.TRYWAIT P4, [UR66+0xc000], RZ ;  /* 0x00c000ffff0075a7 */ /* 0x000e640008081142 */
[----:B-1----:R-:W-:Y:S05]  /*10610*/  @!P4 BRA `(.L_x_8) ;  /* 0xfffffffc00f8c947 */ /* 0x002fea000383ffff */
[----:B------:R-:W-:Y:S05]  /*10620*/  BRA `(.L_x_7) ;  /* 0xffffff5c00907947 */ /* 0x000fea000383ffff */
.L_x_14:
[----:B------:R-:W0:Y:S02]  /*10630*/  SYNCS.PHASECHK.TRANS64.TRYWAIT P2, [UR66+0x14010], RZ ;  /* 0x014010ffff0075a7 */ /* 0x000e240008041142 */
[----:B0-----:R-:W-:Y:S05]  /*10640*/  @!P2 BRA `(.L_x_14) ;  /* 0xfffffffc00f8a947 */ /* 0x001fea000383ffff */
[----:B------:R-:W-:Y:S05]  /*10650*/  BRA `(.L_x_23) ;  /* 0xffffff9400187947 */ /* 0x000fea000383ffff */
.L_x_15:
[----:B------:R-:W0:Y:S02]  /*10660*/  SYNCS.PHASECHK.TRANS64.TRYWAIT P2, [UR69], R20 ;  /* 0x00000014ff0075a7 */ /* 0x000e240008041145 */
[----:B0-----:R-:W-:Y:S05]  /*10670*/  @!P2 BRA `(.L_x_15) ;  /* 0xfffffffc00f8a947 */ /* 0x001fea000383ffff */
[----:B------:R-:W-:Y:S05]  /*10680*/  BRA `(.L_x_24) ;  /* 0xffffff9800a87947 */ /* 0x000fea000383ffff */
.L_x_19:
[----:B------:R-:W0:Y:S02]  /*10690*/  SYNCS.PHASECHK.TRANS64.TRYWAIT P2, [UR69], R20 ;  /* 0x00000014ff0075a7 */ /* 0x000e240008041145 */
[----:B0-----:R-:W-:Y:S05]  /*106a0*/  @!P2 BRA `(.L_x_19) ;  /* 0xfffffffc00f8a947 */ /* 0x001fea000383ffff */
[----:B------:R-:W-:Y:S05]  /*106b0*/  BRA `(.L_x_18) ;  /* 0xffffffb400487947 */ /* 0x000fea000383ffff */
        .weak           $__internal_0_$__cuda_sm10x_tcgen05_guardrail_trap_col_being_dealloced_not_returned_by_alloc
        .type           $__internal_0_$__cuda_sm10x_tcgen05_guardrail_trap_col_being_dealloced_not_returned_by_alloc,@function
        .size           $__internal_0_$__cuda_sm10x_tcgen05_guardrail_trap_col_being_dealloced_not_returned_by_alloc,($__internal_1_$__cuda_sm10x_tcgen05_guardrail_trap_phase_invalid_during_alloc - $__internal_0_$__cuda_sm10x_tcgen05_guardrail_trap_col_being_dealloced_not_returned_by_alloc)
$__internal_0_$__cuda_sm10x_tcgen05_guardrail_trap_col_being_dealloced_not_returned_by_alloc:
[----:B------:R-:W-:Y:S05]  /*106c0*/  BPT.TRAP 0x1 ;  /* 0x000000040000795c */ /* 0x000fea0000300000 */
[----:B------:R-:W-:-:S04]  /*106d0*/  MOV R3, 0x0 ;  /* 0x0000000000037802 */ /* 0x000fc80000000f00 */
[----:B------:R-:W-:Y:S05]  /*106e0*/  RET.REL.NODEC R2 `(attn_fwd) ;  /* 0xfffffef802447950 */ /* 0x000fea0003c3ffff */
        .weak           $__internal_1_$__cuda_sm10x_tcgen05_guardrail_trap_phase_invalid_during_alloc
        .type           $__internal_1_$__cuda_sm10x_tcgen05_guardrail_trap_phase_invalid_during_alloc,@function
        .size           $__internal_1_$__cuda_sm10x_tcgen05_guardrail_trap_phase_invalid_during_alloc,($__internal_2_$__cuda_sm10x_tcgen05_guardrail_trap_unallocated_columns_being_dealloced - $__internal_1_$__cuda_sm10x_tcgen05_guardrail_trap_phase_invalid_during_alloc)
$__internal_1_$__cuda_sm10x_tcgen05_guardrail_trap_phase_invalid_during_alloc:
[----:B------:R-:W-:Y:S05]  /*106f0*/  BPT.TRAP 0x1 ;  /* 0x000000040000795c */ /* 0x000fea0000300000 */
[----:B------:R-:W-:-:S04]  /*10700*/  IMAD.MOV.U32 R3, RZ, RZ, 0x0 ;  /* 0x00000000ff037424 */ /* 0x000fc800078e00ff */
[----:B------:R-:W-:Y:S05]  /*10710*/  RET.REL.NODEC R2 `(attn_fwd) ;  /* 0xfffffef802387950 */ /* 0x000fea0003c3ffff */
        .weak           $__internal_2_$__cuda_sm10x_tcgen05_guardrail_trap_unallocated_columns_being_dealloced
        .type           $__internal_2_$__cuda_sm10x_tcgen05_guardrail_trap_unallocated_columns_being_dealloced,@function
        .size           $__internal_2_$__cuda_sm10x_tcgen05_guardrail_trap_unallocated_columns_being_dealloced,(.L_x_28 - $__internal_2_$__cuda_sm10x_tcgen05_guardrail_trap_unallocated_columns_being_dealloced)
$__internal_2_$__cuda_sm10x_tcgen05_guardrail_trap_unallocated_columns_being_dealloced:
[----:B------:R-:W-:Y:S05]  /*10720*/  BPT.TRAP 0x1 ;  /* 0x000000040000795c */ /* 0x000fea0000300000 */
[----:B------:R-:W-:-:S04]  /*10730*/  HFMA2 R3, -RZ, RZ, 0, 0 ;  /* 0x00000000ff037431 */ /* 0x000fc800000001ff */
[----:B------:R-:W-:Y:S05]  /*10740*/  RET.REL.NODEC R2 `(attn_fwd) ;  /* 0xfffffef8022c7950 */ /* 0x000fea0003c3ffff */
.L_x_25:
[----:B------:R-:W-:-:S00]  /*10750*/  BRA `(.L_x_25) ;  /* 0xfffffffc00fc7947 */ /* 0x000fc0000383ffff */
[----:B------:R-:W-:-:S00]  /*10760*/  NOP ;  /* 0x0000000000007918 */ /* 0x000fc00000000000 */
        /* <DEDUP_REMOVED lines=9> */
.L_x_28:


//--------------------- .nv.global.init           --------------------------
	.section	.nv.global.init,"aw",@progbits
.nv.global.init:
	.type		_$_str,@object
	.size		_$_str,(.L_3 - _$_str)
_$_str:
        /*0000*/ 	.byte	0x5f, 0x5f, 0x43, 0x55, 0x44, 0x41, 0x5f, 0x46, 0x54, 0x5a, 0x00
.L_3:


//--------------------- .nv.shared.attn_fwd       --------------------------
	.section	.nv.shared.attn_fwd,"aw",@nobits
	.sectionflags	@""
	.align	16
	.zero		1024


//--------------------- .nv.shared.reserved.0     --------------------------
	.section	.nv.shared.reserved.0,"aw",@nobits
	.align	8
	.weak		__nv_reservedSMEM_offset_0_alias
	.size		__nv_reservedSMEM_offset_0_alias, 0, 64
	.other		__nv_reservedSMEM_offset_0_alias,@"STO_CUDA_RESERVED_SHARED STV_DEFAULT"
__nv_reservedSMEM_offset_0_alias:
	.zero		0
.nv.shared.reserved.0:
	.zero		64
	.weak		__nv_reservedSMEM_allocation_phase
	.type		__nv_reservedSMEM_allocation_phase,@object
	.size		__nv_reservedSMEM_allocation_phase,(.L_0 - __nv_reservedSMEM_allocation_phase)
__nv_reservedSMEM_allocation_phase:
	.zero		1
.L_0:
	.zero		7
	.weak		__nv_reservedSMEM_devtool_atexit_pc
	.type		__nv_reservedSMEM_devtool_atexit_pc,@object
	.size		__nv_reservedSMEM_devtool_atexit_pc,(__nv_reservedSMEM_allocation_mask - __nv_reservedSMEM_devtool_atexit_pc)
__nv_reservedSMEM_devtool_atexit_pc:
	.zero		8
	.weak		__nv_reservedSMEM_allocation_mask
	.type		__nv_reservedSMEM_allocation_mask,@object
	.size		__nv_reservedSMEM_allocation_mask,(.L_2 - __nv_reservedSMEM_allocation_mask)
__nv_reservedSMEM_allocation_mask:
	.zero		4
.L_2:


//--------------------- .nv.constant0.attn_fwd    --------------------------
	.section	.nv.constant0.attn_fwd,"a",@progbits
	.sectionflags	@""
	.align	4
.nv.constant0.attn_fwd:
	.zero		1032


//--------------------- SYMBOLS --------------------------

	.type		.nv.reservedSmem.offset0,@object
	.size		.nv.reservedSmem.offset0,0x4
	.type		.nv.reservedSmem.cap,@object
	.size		.nv.reservedSmem.cap,0x4
